//
// Generated by NVIDIA NVVM Compiler
//
// Compiler Build ID: CL-36424714
// Cuda compilation tools, release 13.0, V13.0.88
// Based on NVVM 20.0.0
//

.version 9.0
.target sm_100
.address_size 64

	// .globl	_Z10cuda_helloPPcS_
.extern .func  (.param .b64 func_retval0) malloc
(
	.param .b64 malloc_param_0
)
;

.visible .entry _Z10cuda_helloPPcS_(
	.param .u64 .ptr .align 1 _Z10cuda_helloPPcS__param_0,
	.param .u64 .ptr .align 1 _Z10cuda_helloPPcS__param_1
)
{
	.reg .pred 	%p<11>;
	.reg .b16 	%rs<10>;
	.reg .b32 	%r<24>;
	.reg .b64 	%rd<36>;

	ld.param.u64 	%rd5, [_Z10cuda_helloPPcS__param_0];
	ld.param.u64 	%rd4, [_Z10cuda_helloPPcS__param_1];
	cvta.to.global.u64 	%rd6, %rd5;
	mov.u32 	%r1, %tid.x;
	add.s64 	%rd35, %rd6, 32;
	mov.b32 	%r22, 0;
	cvt.u64.u32 	%rd7, %r1;
	mov.u32 	%r23, %r22;
$L__BB0_1:
	ld.global.u64 	%rd8, [%rd35+-32];
	cvta.to.global.u64 	%rd9, %rd8;
	add.s64 	%rd10, %rd9, %rd7;
	ld.global.u8 	%rs1, [%rd10];
	setp.eq.s16 	%p1, %rs1, 49;
	selp.u32 	%r7, 1, 0, %p1;
	add.s32 	%r8, %r23, %r7;
	ld.global.u64 	%rd11, [%rd35+-24];
	cvta.to.global.u64 	%rd12, %rd11;
	add.s64 	%rd13, %rd12, %rd7;
	ld.global.u8 	%rs2, [%rd13];
	setp.eq.s16 	%p2, %rs2, 49;
	selp.u32 	%r9, 1, 0, %p2;
	add.s32 	%r10, %r8, %r9;
	ld.global.u64 	%rd14, [%rd35+-16];
	cvta.to.global.u64 	%rd15, %rd14;
	add.s64 	%rd16, %rd15, %rd7;
	ld.global.u8 	%rs3, [%rd16];
	setp.eq.s16 	%p3, %rs3, 49;
	selp.u32 	%r11, 1, 0, %p3;
	add.s32 	%r12, %r10, %r11;
	ld.global.u64 	%rd17, [%rd35+-8];
	cvta.to.global.u64 	%rd18, %rd17;
	add.s64 	%rd19, %rd18, %rd7;
	ld.global.u8 	%rs4, [%rd19];
	setp.eq.s16 	%p4, %rs4, 49;
	selp.u32 	%r13, 1, 0, %p4;
	add.s32 	%r14, %r12, %r13;
	ld.global.u64 	%rd20, [%rd35];
	cvta.to.global.u64 	%rd21, %rd20;
	add.s64 	%rd22, %rd21, %rd7;
	ld.global.u8 	%rs5, [%rd22];
	setp.eq.s16 	%p5, %rs5, 49;
	selp.u32 	%r15, 1, 0, %p5;
	add.s32 	%r16, %r14, %r15;
	ld.global.u64 	%rd23, [%rd35+8];
	cvta.to.global.u64 	%rd24, %rd23;
	add.s64 	%rd25, %rd24, %rd7;
	ld.global.u8 	%rs6, [%rd25];
	setp.eq.s16 	%p6, %rs6, 49;
	selp.u32 	%r17, 1, 0, %p6;
	add.s32 	%r18, %r16, %r17;
	ld.global.u64 	%rd26, [%rd35+16];
	cvta.to.global.u64 	%rd27, %rd26;
	add.s64 	%rd28, %rd27, %rd7;
	ld.global.u8 	%rs7, [%rd28];
	setp.eq.s16 	%p7, %rs7, 49;
	selp.u32 	%r19, 1, 0, %p7;
	add.s32 	%r20, %r18, %r19;
	ld.global.u64 	%rd29, [%rd35+24];
	cvta.to.global.u64 	%rd30, %rd29;
	add.s64 	%rd31, %rd30, %rd7;
	ld.global.u8 	%rs8, [%rd31];
	setp.eq.s16 	%p8, %rs8, 49;
	selp.u32 	%r21, 1, 0, %p8;
	add.s32 	%r23, %r20, %r21;
	add.s32 	%r22, %r22, 8;
	add.s64 	%rd35, %rd35, 64;
	setp.ne.s32 	%p9, %r22, 1000;
	@%p9 bra 	$L__BB0_1;
	setp.gt.u32 	%p10, %r23, 499;
	selp.b16 	%rs9, 49, 48, %p10;
	cvta.to.global.u64 	%rd33, %rd4;
	add.s64 	%rd34, %rd33, %rd7;
	st.global.u8 	[%rd34], %rs9;
	bar.sync 	0;
	ret;

}
	// .globl	_Z9getOxigenPPcS_S_
.visible .entry _Z9getOxigenPPcS_S_(
	.param .u64 .ptr .align 1 _Z9getOxigenPPcS_S__param_0,
	.param .u64 .ptr .align 1 _Z9getOxigenPPcS_S__param_1,
	.param .u64 .ptr .align 1 _Z9getOxigenPPcS_S__param_2
)
{
	.local .align 8 .b8 	__local_depot1[8008];
	.reg .b64 	%SP;
	.reg .b64 	%SPL;
	.reg .pred 	%p<29>;
	.reg .b16 	%rs<42>;
	.reg .b32 	%r<56>;
	.reg .b64 	%rd<100>;

	mov.u64 	%SPL, __local_depot1;
	ld.param.u64 	%rd21, [_Z9getOxigenPPcS_S__param_0];
	ld.param.u64 	%rd22, [_Z9getOxigenPPcS_S__param_1];
	ld.param.u64 	%rd20, [_Z9getOxigenPPcS_S__param_2];
	cvta.to.global.u64 	%rd1, %rd21;
	cvta.to.global.u64 	%rd2, %rd22;
	add.u64 	%rd3, %SPL, 0;
	add.s64 	%rd4, %rd1, 16;
	add.s64 	%rd5, %rd3, 16;
	mov.b32 	%r49, 1001;
	mov.b32 	%r42, 0;
$L__BB1_1:
	mov.u32 	%r2, %r49;
	add.s32 	%r3, %r2, -1;
	setp.lt.s32 	%p1, %r2, 2;
	mov.b32 	%r49, 0;
	@%p1 bra 	$L__BB1_43;
	cvt.u64.u32 	%rd24, %r42;
	add.s64 	%rd6, %rd2, %rd24;
	add.s32 	%r40, %r2, -2;
	and.b32  	%r4, %r3, 3;
	setp.lt.u32 	%p2, %r40, 3;
	mov.b32 	%r51, 0;
	mov.u32 	%r49, %r51;
	@%p2 bra 	$L__BB1_25;
	and.b32  	%r51, %r3, -4;
	neg.s32 	%r44, %r51;
	mov.b32 	%r49, 0;
	mov.u64 	%rd98, %rd5;
	mov.u64 	%rd99, %rd4;
$L__BB1_4:
	setp.ne.s32 	%p3, %r42, 0;
	@%p3 bra 	$L__BB1_7;
	ld.global.u64 	%rd29, [%rd99+-16];
	ld.u8 	%rs3, [%rd29];
	ld.global.u8 	%rs4, [%rd2];
	setp.ne.s16 	%p5, %rs3, %rs4;
	@%p5 bra 	$L__BB1_9;
	{ // callseq 0, 0
	.param .b64 param0;
	st.param.b64 	[param0], 13;
	.param .b64 retval0;
	call.uni (retval0), 
	malloc, 
	(
	param0
	);
	ld.param.b64 	%rd30, [retval0];
	} // callseq 0
	mul.wide.s32 	%rd32, %r49, 8;
	add.s64 	%rd33, %rd3, %rd32;
	ld.global.u64 	%rd34, [%rd99+-16];
	st.local.u64 	[%rd33], %rd34;
	add.s32 	%r49, %r49, 1;
	bra.uni 	$L__BB1_9;
$L__BB1_7:
	ld.local.u64 	%rd9, [%rd98+-16];
	add.s64 	%rd26, %rd9, %rd24;
	ld.u8 	%rs1, [%rd26];
	ld.global.u8 	%rs2, [%rd6];
	setp.ne.s16 	%p4, %rs1, %rs2;
	@%p4 bra 	$L__BB1_9;
	mul.wide.s32 	%rd27, %r49, 8;
	add.s64 	%rd28, %rd3, %rd27;
	st.local.u64 	[%rd28], %rd9;
	add.s32 	%r49, %r49, 1;
$L__BB1_9:
	setp.eq.s32 	%p6, %r42, 0;
	@%p6 bra 	$L__BB1_12;
	ld.local.u64 	%rd10, [%rd98+-8];
	add.s64 	%rd36, %rd10, %rd24;
	ld.u8 	%rs5, [%rd36];
	ld.global.u8 	%rs6, [%rd6];
	setp.ne.s16 	%p7, %rs5, %rs6;
	@%p7 bra 	$L__BB1_14;
	mul.wide.s32 	%rd37, %r49, 8;
	add.s64 	%rd38, %rd3, %rd37;
	st.local.u64 	[%rd38], %rd10;
	add.s32 	%r49, %r49, 1;
	bra.uni 	$L__BB1_14;
$L__BB1_12:
	ld.global.u64 	%rd39, [%rd99+-8];
	ld.u8 	%rs7, [%rd39];
	ld.global.u8 	%rs8, [%rd2];
	setp.ne.s16 	%p8, %rs7, %rs8;
	@%p8 bra 	$L__BB1_14;
	{ // callseq 1, 0
	.param .b64 param0;
	st.param.b64 	[param0], 13;
	.param .b64 retval0;
	call.uni (retval0), 
	malloc, 
	(
	param0
	);
	ld.param.b64 	%rd40, [retval0];
	} // callseq 1
	mul.wide.s32 	%rd42, %r49, 8;
	add.s64 	%rd43, %rd3, %rd42;
	ld.global.u64 	%rd44, [%rd99+-8];
	st.local.u64 	[%rd43], %rd44;
	add.s32 	%r49, %r49, 1;
$L__BB1_14:
	setp.eq.s32 	%p9, %r42, 0;
	@%p9 bra 	$L__BB1_17;
	ld.local.u64 	%rd11, [%rd98];
	add.s64 	%rd46, %rd11, %rd24;
	ld.u8 	%rs9, [%rd46];
	ld.global.u8 	%rs10, [%rd6];
	setp.ne.s16 	%p10, %rs9, %rs10;
	@%p10 bra 	$L__BB1_19;
	mul.wide.s32 	%rd47, %r49, 8;
	add.s64 	%rd48, %rd3, %rd47;
	st.local.u64 	[%rd48], %rd11;
	add.s32 	%r49, %r49, 1;
	bra.uni 	$L__BB1_19;
$L__BB1_17:
	ld.global.u64 	%rd49, [%rd99];
	ld.u8 	%rs11, [%rd49];
	ld.global.u8 	%rs12, [%rd2];
	setp.ne.s16 	%p11, %rs11, %rs12;
	@%p11 bra 	$L__BB1_19;
	{ // callseq 2, 0
	.param .b64 param0;
	st.param.b64 	[param0], 13;
	.param .b64 retval0;
	call.uni (retval0), 
	malloc, 
	(
	param0
	);
	ld.param.b64 	%rd50, [retval0];
	} // callseq 2
	mul.wide.s32 	%rd52, %r49, 8;
	add.s64 	%rd53, %rd3, %rd52;
	ld.global.u64 	%rd54, [%rd99];
	st.local.u64 	[%rd53], %rd54;
	add.s32 	%r49, %r49, 1;
$L__BB1_19:
	setp.eq.s32 	%p12, %r42, 0;
	@%p12 bra 	$L__BB1_22;
	ld.local.u64 	%rd12, [%rd98+8];
	add.s64 	%rd56, %rd12, %rd24;
	ld.u8 	%rs13, [%rd56];
	ld.global.u8 	%rs14, [%rd6];
	setp.ne.s16 	%p13, %rs13, %rs14;
	@%p13 bra 	$L__BB1_24;
	mul.wide.s32 	%rd57, %r49, 8;
	add.s64 	%rd58, %rd3, %rd57;
	st.local.u64 	[%rd58], %rd12;
	add.s32 	%r49, %r49, 1;
	bra.uni 	$L__BB1_24;
$L__BB1_22:
	ld.global.u64 	%rd59, [%rd99+8];
	ld.u8 	%rs15, [%rd59];
	ld.global.u8 	%rs16, [%rd2];
	setp.ne.s16 	%p14, %rs15, %rs16;
	@%p14 bra 	$L__BB1_24;
	{ // callseq 3, 0
	.param .b64 param0;
	st.param.b64 	[param0], 13;
	.param .b64 retval0;
	call.uni (retval0), 
	malloc, 
	(
	param0
	);
	ld.param.b64 	%rd60, [retval0];
	} // callseq 3
	mul.wide.s32 	%rd62, %r49, 8;
	add.s64 	%rd63, %rd3, %rd62;
	ld.global.u64 	%rd64, [%rd99+8];
	st.local.u64 	[%rd63], %rd64;
	add.s32 	%r49, %r49, 1;
$L__BB1_24:
	add.s32 	%r44, %r44, 4;
	add.s64 	%rd99, %rd99, 32;
	add.s64 	%rd98, %rd98, 32;
	setp.ne.s32 	%p15, %r44, 0;
	@%p15 bra 	$L__BB1_4;
$L__BB1_25:
	setp.eq.s32 	%p16, %r4, 0;
	@%p16 bra 	$L__BB1_43;
	setp.eq.s32 	%p17, %r42, 0;
	mul.wide.u32 	%rd65, %r51, 8;
	add.s64 	%rd15, %rd1, %rd65;
	add.s64 	%rd16, %rd3, %rd65;
	@%p17 bra 	$L__BB1_29;
	ld.local.u64 	%rd17, [%rd16];
	add.s64 	%rd67, %rd17, %rd24;
	ld.u8 	%rs17, [%rd67];
	ld.global.u8 	%rs18, [%rd6];
	setp.ne.s16 	%p18, %rs17, %rs18;
	@%p18 bra 	$L__BB1_31;
	mul.wide.s32 	%rd68, %r49, 8;
	add.s64 	%rd69, %rd3, %rd68;
	st.local.u64 	[%rd69], %rd17;
	add.s32 	%r49, %r49, 1;
	bra.uni 	$L__BB1_31;
$L__BB1_29:
	ld.global.u64 	%rd70, [%rd15];
	ld.u8 	%rs19, [%rd70];
	ld.global.u8 	%rs20, [%rd2];
	setp.ne.s16 	%p19, %rs19, %rs20;
	@%p19 bra 	$L__BB1_31;
	{ // callseq 4, 0
	.param .b64 param0;
	st.param.b64 	[param0], 13;
	.param .b64 retval0;
	call.uni (retval0), 
	malloc, 
	(
	param0
	);
	ld.param.b64 	%rd71, [retval0];
	} // callseq 4
	mul.wide.s32 	%rd73, %r49, 8;
	add.s64 	%rd74, %rd3, %rd73;
	ld.global.u64 	%rd75, [%rd15];
	st.local.u64 	[%rd74], %rd75;
	add.s32 	%r49, %r49, 1;
$L__BB1_31:
	setp.eq.s32 	%p20, %r4, 1;
	@%p20 bra 	$L__BB1_43;
	setp.eq.s32 	%p21, %r42, 0;
	@%p21 bra 	$L__BB1_35;
	ld.local.u64 	%rd18, [%rd16+8];
	add.s64 	%rd77, %rd18, %rd24;
	ld.u8 	%rs21, [%rd77];
	ld.global.u8 	%rs22, [%rd6];
	setp.ne.s16 	%p22, %rs21, %rs22;
	@%p22 bra 	$L__BB1_37;
	mul.wide.s32 	%rd78, %r49, 8;
	add.s64 	%rd79, %rd3, %rd78;
	st.local.u64 	[%rd79], %rd18;
	add.s32 	%r49, %r49, 1;
	bra.uni 	$L__BB1_37;
$L__BB1_35:
	ld.global.u64 	%rd80, [%rd15+8];
	ld.u8 	%rs23, [%rd80];
	ld.global.u8 	%rs24, [%rd2];
	setp.ne.s16 	%p23, %rs23, %rs24;
	@%p23 bra 	$L__BB1_37;
	{ // callseq 5, 0
	.param .b64 param0;
	st.param.b64 	[param0], 13;
	.param .b64 retval0;
	call.uni (retval0), 
	malloc, 
	(
	param0
	);
	ld.param.b64 	%rd81, [retval0];
	} // callseq 5
	mul.wide.s32 	%rd83, %r49, 8;
	add.s64 	%rd84, %rd3, %rd83;
	ld.global.u64 	%rd85, [%rd15+8];
	st.local.u64 	[%rd84], %rd85;
	add.s32 	%r49, %r49, 1;
$L__BB1_37:
	setp.eq.s32 	%p24, %r4, 2;
	@%p24 bra 	$L__BB1_43;
	setp.eq.s32 	%p25, %r42, 0;
	@%p25 bra 	$L__BB1_41;
	ld.local.u64 	%rd19, [%rd16+16];
	add.s64 	%rd87, %rd19, %rd24;
	ld.u8 	%rs25, [%rd87];
	ld.global.u8 	%rs26, [%rd6];
	setp.ne.s16 	%p26, %rs25, %rs26;
	@%p26 bra 	$L__BB1_43;
	mul.wide.s32 	%rd88, %r49, 8;
	add.s64 	%rd89, %rd3, %rd88;
	st.local.u64 	[%rd89], %rd19;
	add.s32 	%r49, %r49, 1;
	bra.uni 	$L__BB1_43;
$L__BB1_41:
	ld.global.u64 	%rd90, [%rd15+16];
	ld.u8 	%rs27, [%rd90];
	ld.global.u8 	%rs28, [%rd2];
	setp.ne.s16 	%p27, %rs27, %rs28;
	@%p27 bra 	$L__BB1_43;
	{ // callseq 6, 0
	.param .b64 param0;
	st.param.b64 	[param0], 13;
	.param .b64 retval0;
	call.uni (retval0), 
	malloc, 
	(
	param0
	);
	ld.param.b64 	%rd91, [retval0];
	} // callseq 6
	mul.wide.s32 	%rd93, %r49, 8;
	add.s64 	%rd94, %rd3, %rd93;
	ld.global.u64 	%rd95, [%rd15+16];
	st.local.u64 	[%rd94], %rd95;
	add.s32 	%r49, %r49, 1;
$L__BB1_43:
	add.s32 	%r42, %r42, 1;
	setp.ne.s32 	%p28, %r42, 13;
	@%p28 bra 	$L__BB1_1;
	ld.local.u64 	%rd96, [%rd3];
	cvta.to.global.u64 	%rd97, %rd20;
	ld.u8 	%rs29, [%rd96];
	st.global.u8 	[%rd97], %rs29;
	ld.u8 	%rs30, [%rd96+1];
	st.global.u8 	[%rd97+1], %rs30;
	ld.u8 	%rs31, [%rd96+2];
	st.global.u8 	[%rd97+2], %rs31;
	ld.u8 	%rs32, [%rd96+3];
	st.global.u8 	[%rd97+3], %rs32;
	ld.u8 	%rs33, [%rd96+4];
	st.global.u8 	[%rd97+4], %rs33;
	ld.u8 	%rs34, [%rd96+5];
	st.global.u8 	[%rd97+5], %rs34;
	ld.u8 	%rs35, [%rd96+6];
	st.global.u8 	[%rd97+6], %rs35;
	ld.u8 	%rs36, [%rd96+7];
	st.global.u8 	[%rd97+7], %rs36;
	ld.u8 	%rs37, [%rd96+8];
	st.global.u8 	[%rd97+8], %rs37;
	ld.u8 	%rs38, [%rd96+9];
	st.global.u8 	[%rd97+9], %rs38;
	ld.u8 	%rs39, [%rd96+10];
	st.global.u8 	[%rd97+10], %rs39;
	ld.u8 	%rs40, [%rd96+11];
	st.global.u8 	[%rd97+11], %rs40;
	ld.u8 	%rs41, [%rd96+12];
	st.global.u8 	[%rd97+12], %rs41;
	bar.sync 	0;
	ret;

}
	// .globl	_Z6getC02PPcS_S_
.visible .entry _Z6getC02PPcS_S_(
	.param .u64 .ptr .align 1 _Z6getC02PPcS_S__param_0,
	.param .u64 .ptr .align 1 _Z6getC02PPcS_S__param_1,
	.param .u64 .ptr .align 1 _Z6getC02PPcS_S__param_2
)
{
	.local .align 8 .b8 	__local_depot2[8008];
	.reg .b64 	%SP;
	.reg .b64 	%SPL;
	.reg .pred 	%p<29>;
	.reg .b16 	%rs<42>;
	.reg .b32 	%r<56>;
	.reg .b64 	%rd<100>;

	mov.u64 	%SPL, __local_depot2;
	ld.param.u64 	%rd21, [_Z6getC02PPcS_S__param_0];
	ld.param.u64 	%rd22, [_Z6getC02PPcS_S__param_1];
	ld.param.u64 	%rd20, [_Z6getC02PPcS_S__param_2];
	cvta.to.global.u64 	%rd1, %rd21;
	cvta.to.global.u64 	%rd2, %rd22;
	add.u64 	%rd3, %SPL, 0;
	add.s64 	%rd4, %rd1, 16;
	add.s64 	%rd5, %rd3, 16;
	mov.b32 	%r49, 1001;
	mov.b32 	%r42, 0;
$L__BB2_1:
	mov.u32 	%r2, %r49;
	add.s32 	%r3, %r2, -1;
	setp.lt.s32 	%p1, %r2, 2;
	mov.b32 	%r49, 0;
	@%p1 bra 	$L__BB2_43;
	cvt.u64.u32 	%rd24, %r42;
	add.s64 	%rd6, %rd2, %rd24;
	add.s32 	%r40, %r2, -2;
	and.b32  	%r4, %r3, 3;
	setp.lt.u32 	%p2, %r40, 3;
	mov.b32 	%r51, 0;
	mov.u32 	%r49, %r51;
	@%p2 bra 	$L__BB2_25;
	and.b32  	%r51, %r3, -4;
	neg.s32 	%r44, %r51;
	mov.b32 	%r49, 0;
	mov.u64 	%rd98, %rd5;
	mov.u64 	%rd99, %rd4;
$L__BB2_4:
	setp.ne.s32 	%p3, %r42, 0;
	@%p3 bra 	$L__BB2_7;
	ld.global.u64 	%rd29, [%rd99+-16];
	ld.u8 	%rs3, [%rd29];
	ld.global.u8 	%rs4, [%rd2];
	setp.eq.s16 	%p5, %rs3, %rs4;
	@%p5 bra 	$L__BB2_9;
	{ // callseq 7, 0
	.param .b64 param0;
	st.param.b64 	[param0], 13;
	.param .b64 retval0;
	call.uni (retval0), 
	malloc, 
	(
	param0
	);
	ld.param.b64 	%rd30, [retval0];
	} // callseq 7
	mul.wide.s32 	%rd32, %r49, 8;
	add.s64 	%rd33, %rd3, %rd32;
	ld.global.u64 	%rd34, [%rd99+-16];
	st.local.u64 	[%rd33], %rd34;
	add.s32 	%r49, %r49, 1;
	bra.uni 	$L__BB2_9;
$L__BB2_7:
	ld.local.u64 	%rd9, [%rd98+-16];
	add.s64 	%rd26, %rd9, %rd24;
	ld.u8 	%rs1, [%rd26];
	ld.global.u8 	%rs2, [%rd6];
	setp.ne.s16 	%p4, %rs1, %rs2;
	@%p4 bra 	$L__BB2_9;
	mul.wide.s32 	%rd27, %r49, 8;
	add.s64 	%rd28, %rd3, %rd27;
	st.local.u64 	[%rd28], %rd9;
	add.s32 	%r49, %r49, 1;
$L__BB2_9:
	setp.eq.s32 	%p6, %r42, 0;
	@%p6 bra 	$L__BB2_12;
	ld.local.u64 	%rd10, [%rd98+-8];
	add.s64 	%rd36, %rd10, %rd24;
	ld.u8 	%rs5, [%rd36];
	ld.global.u8 	%rs6, [%rd6];
	setp.ne.s16 	%p7, %rs5, %rs6;
	@%p7 bra 	$L__BB2_14;
	mul.wide.s32 	%rd37, %r49, 8;
	add.s64 	%rd38, %rd3, %rd37;
	st.local.u64 	[%rd38], %rd10;
	add.s32 	%r49, %r49, 1;
	bra.uni 	$L__BB2_14;
$L__BB2_12:
	ld.global.u64 	%rd39, [%rd99+-8];
	ld.u8 	%rs7, [%rd39];
	ld.global.u8 	%rs8, [%rd2];
	setp.eq.s16 	%p8, %rs7, %rs8;
	@%p8 bra 	$L__BB2_14;
	{ // callseq 8, 0
	.param .b64 param0;
	st.param.b64 	[param0], 13;
	.param .b64 retval0;
	call.uni (retval0), 
	malloc, 
	(
	param0
	);
	ld.param.b64 	%rd40, [retval0];
	} // callseq 8
	mul.wide.s32 	%rd42, %r49, 8;
	add.s64 	%rd43, %rd3, %rd42;
	ld.global.u64 	%rd44, [%rd99+-8];
	st.local.u64 	[%rd43], %rd44;
	add.s32 	%r49, %r49, 1;
$L__BB2_14:
	setp.eq.s32 	%p9, %r42, 0;
	@%p9 bra 	$L__BB2_17;
	ld.local.u64 	%rd11, [%rd98];
	add.s64 	%rd46, %rd11, %rd24;
	ld.u8 	%rs9, [%rd46];
	ld.global.u8 	%rs10, [%rd6];
	setp.ne.s16 	%p10, %rs9, %rs10;
	@%p10 bra 	$L__BB2_19;
	mul.wide.s32 	%rd47, %r49, 8;
	add.s64 	%rd48, %rd3, %rd47;
	st.local.u64 	[%rd48], %rd11;
	add.s32 	%r49, %r49, 1;
	bra.uni 	$L__BB2_19;
$L__BB2_17:
	ld.global.u64 	%rd49, [%rd99];
	ld.u8 	%rs11, [%rd49];
	ld.global.u8 	%rs12, [%rd2];
	setp.eq.s16 	%p11, %rs11, %rs12;
	@%p11 bra 	$L__BB2_19;
	{ // callseq 9, 0
	.param .b64 param0;
	st.param.b64 	[param0], 13;
	.param .b64 retval0;
	call.uni (retval0), 
	malloc, 
	(
	param0
	);
	ld.param.b64 	%rd50, [retval0];
	} // callseq 9
	mul.wide.s32 	%rd52, %r49, 8;
	add.s64 	%rd53, %rd3, %rd52;
	ld.global.u64 	%rd54, [%rd99];
	st.local.u64 	[%rd53], %rd54;
	add.s32 	%r49, %r49, 1;
$L__BB2_19:
	setp.eq.s32 	%p12, %r42, 0;
	@%p12 bra 	$L__BB2_22;
	ld.local.u64 	%rd12, [%rd98+8];
	add.s64 	%rd56, %rd12, %rd24;
	ld.u8 	%rs13, [%rd56];
	ld.global.u8 	%rs14, [%rd6];
	setp.ne.s16 	%p13, %rs13, %rs14;
	@%p13 bra 	$L__BB2_24;
	mul.wide.s32 	%rd57, %r49, 8;
	add.s64 	%rd58, %rd3, %rd57;
	st.local.u64 	[%rd58], %rd12;
	add.s32 	%r49, %r49, 1;
	bra.uni 	$L__BB2_24;
$L__BB2_22:
	ld.global.u64 	%rd59, [%rd99+8];
	ld.u8 	%rs15, [%rd59];
	ld.global.u8 	%rs16, [%rd2];
	setp.eq.s16 	%p14, %rs15, %rs16;
	@%p14 bra 	$L__BB2_24;
	{ // callseq 10, 0
	.param .b64 param0;
	st.param.b64 	[param0], 13;
	.param .b64 retval0;
	call.uni (retval0), 
	malloc, 
	(
	param0
	);
	ld.param.b64 	%rd60, [retval0];
	} // callseq 10
	mul.wide.s32 	%rd62, %r49, 8;
	add.s64 	%rd63, %rd3, %rd62;
	ld.global.u64 	%rd64, [%rd99+8];
	st.local.u64 	[%rd63], %rd64;
	add.s32 	%r49, %r49, 1;
$L__BB2_24:
	add.s32 	%r44, %r44, 4;
	add.s64 	%rd99, %rd99, 32;
	add.s64 	%rd98, %rd98, 32;
	setp.ne.s32 	%p15, %r44, 0;
	@%p15 bra 	$L__BB2_4;
$L__BB2_25:
	setp.eq.s32 	%p16, %r4, 0;
	@%p16 bra 	$L__BB2_43;
	setp.eq.s32 	%p17, %r42, 0;
	mul.wide.u32 	%rd65, %r51, 8;
	add.s64 	%rd15, %rd1, %rd65;
	add.s64 	%rd16, %rd3, %rd65;
	@%p17 bra 	$L__BB2_29;
	ld.local.u64 	%rd17, [%rd16];
	add.s64 	%rd67, %rd17, %rd24;
	ld.u8 	%rs17, [%rd67];
	ld.global.u8 	%rs18, [%rd6];
	setp.ne.s16 	%p18, %rs17, %rs18;
	@%p18 bra 	$L__BB2_31;
	mul.wide.s32 	%rd68, %r49, 8;
	add.s64 	%rd69, %rd3, %rd68;
	st.local.u64 	[%rd69], %rd17;
	add.s32 	%r49, %r49, 1;
	bra.uni 	$L__BB2_31;
$L__BB2_29:
	ld.global.u64 	%rd70, [%rd15];
	ld.u8 	%rs19, [%rd70];
	ld.global.u8 	%rs20, [%rd2];
	setp.eq.s16 	%p19, %rs19, %rs20;
	@%p19 bra 	$L__BB2_31;
	{ // callseq 11, 0
	.param .b64 param0;
	st.param.b64 	[param0], 13;
	.param .b64 retval0;
	call.uni (retval0), 
	malloc, 
	(
	param0
	);
	ld.param.b64 	%rd71, [retval0];
	} // callseq 11
	mul.wide.s32 	%rd73, %r49, 8;
	add.s64 	%rd74, %rd3, %rd73;
	ld.global.u64 	%rd75, [%rd15];
	st.local.u64 	[%rd74], %rd75;
	add.s32 	%r49, %r49, 1;
$L__BB2_31:
	setp.eq.s32 	%p20, %r4, 1;
	@%p20 bra 	$L__BB2_43;
	setp.eq.s32 	%p21, %r42, 0;
	@%p21 bra 	$L__BB2_35;
	ld.local.u64 	%rd18, [%rd16+8];
	add.s64 	%rd77, %rd18, %rd24;
	ld.u8 	%rs21, [%rd77];
	ld.global.u8 	%rs22, [%rd6];
	setp.ne.s16 	%p22, %rs21, %rs22;
	@%p22 bra 	$L__BB2_37;
	mul.wide.s32 	%rd78, %r49, 8;
	add.s64 	%rd79, %rd3, %rd78;
	st.local.u64 	[%rd79], %rd18;
	add.s32 	%r49, %r49, 1;
	bra.uni 	$L__BB2_37;
$L__BB2_35:
	ld.global.u64 	%rd80, [%rd15+8];
	ld.u8 	%rs23, [%rd80];
	ld.global.u8 	%rs24, [%rd2];
	setp.eq.s16 	%p23, %rs23, %rs24;
	@%p23 bra 	$L__BB2_37;
	{ // callseq 12, 0
	.param .b64 param0;
	st.param.b64 	[param0], 13;
	.param .b64 retval0;
	call.uni (retval0), 
	malloc, 
	(
	param0
	);
	ld.param.b64 	%rd81, [retval0];
	} // callseq 12
	mul.wide.s32 	%rd83, %r49, 8;
	add.s64 	%rd84, %rd3, %rd83;
	ld.global.u64 	%rd85, [%rd15+8];
	st.local.u64 	[%rd84], %rd85;
	add.s32 	%r49, %r49, 1;
$L__BB2_37:
	setp.eq.s32 	%p24, %r4, 2;
	@%p24 bra 	$L__BB2_43;
	setp.eq.s32 	%p25, %r42, 0;
	@%p25 bra 	$L__BB2_41;
	ld.local.u64 	%rd19, [%rd16+16];
	add.s64 	%rd87, %rd19, %rd24;
	ld.u8 	%rs25, [%rd87];
	ld.global.u8 	%rs26, [%rd6];
	setp.ne.s16 	%p26, %rs25, %rs26;
	@%p26 bra 	$L__BB2_43;
	mul.wide.s32 	%rd88, %r49, 8;
	add.s64 	%rd89, %rd3, %rd88;
	st.local.u64 	[%rd89], %rd19;
	add.s32 	%r49, %r49, 1;
	bra.uni 	$L__BB2_43;
$L__BB2_41:
	ld.global.u64 	%rd90, [%rd15+16];
	ld.u8 	%rs27, [%rd90];
	ld.global.u8 	%rs28, [%rd2];
	setp.eq.s16 	%p27, %rs27, %rs28;
	@%p27 bra 	$L__BB2_43;
	{ // callseq 13, 0
	.param .b64 param0;
	st.param.b64 	[param0], 13;
	.param .b64 retval0;
	call.uni (retval0), 
	malloc, 
	(
	param0
	);
	ld.param.b64 	%rd91, [retval0];
	} // callseq 13
	mul.wide.s32 	%rd93, %r49, 8;
	add.s64 	%rd94, %rd3, %rd93;
	ld.global.u64 	%rd95, [%rd15+16];
	st.local.u64 	[%rd94], %rd95;
	add.s32 	%r49, %r49, 1;
$L__BB2_43:
	add.s32 	%r42, %r42, 1;
	setp.ne.s32 	%p28, %r42, 13;
	@%p28 bra 	$L__BB2_1;
	ld.local.u64 	%rd96, [%rd3];
	cvta.to.global.u64 	%rd97, %rd20;
	ld.u8 	%rs29, [%rd96];
	st.global.u8 	[%rd97], %rs29;
	ld.u8 	%rs30, [%rd96+1];
	st.global.u8 	[%rd97+1], %rs30;
	ld.u8 	%rs31, [%rd96+2];
	st.global.u8 	[%rd97+2], %rs31;
	ld.u8 	%rs32, [%rd96+3];
	st.global.u8 	[%rd97+3], %rs32;
	ld.u8 	%rs33, [%rd96+4];
	st.global.u8 	[%rd97+4], %rs33;
	ld.u8 	%rs34, [%rd96+5];
	st.global.u8 	[%rd97+5], %rs34;
	ld.u8 	%rs35, [%rd96+6];
	st.global.u8 	[%rd97+6], %rs35;
	ld.u8 	%rs36, [%rd96+7];
	st.global.u8 	[%rd97+7], %rs36;
	ld.u8 	%rs37, [%rd96+8];
	st.global.u8 	[%rd97+8], %rs37;
	ld.u8 	%rs38, [%rd96+9];
	st.global.u8 	[%rd97+9], %rs38;
	ld.u8 	%rs39, [%rd96+10];
	st.global.u8 	[%rd97+10], %rs39;
	ld.u8 	%rs40, [%rd96+11];
	st.global.u8 	[%rd97+11], %rs40;
	ld.u8 	%rs41, [%rd96+12];
	st.global.u8 	[%rd97+12], %rs41;
	bar.sync 	0;
	ret;

}


// ===== COMPILED SASS (sm_100) =====

	.target	sm_100

	.elftype	@"ET_EXEC"


//--------------------- .note.nv.tkinfo           --------------------------
	.section	.note.nv.tkinfo,"",@"SHT_NOTE"
	.sectionflags	@"SHF_NOTE_NV_TKINFO"
	.tkinfo
        /*0018*/ 	.word	0x00000002
        /*0030*/ 	.string	""
        /*0030*/ 	.string	"ptxas"
        /*0030*/ 	.string	"Cuda compilation tools, release 13.0, V13.0.88"
        /*0030*/ 	.string	"Build cuda_13.0.r13.0/compiler.36424714_0"
        /*0030*/ 	.string	"-arch sm_100 -m 64 "



//--------------------- .note.nv.cuinfo           --------------------------
	.section	.note.nv.cuinfo,"",@"SHT_NOTE"
	.sectionflags	@"SHF_NOTE_NV_CUINFO"
        /*0018*/ 	.short	0x0002
        /*001a*/ 	.short	0x0064
        /*001c*/ 	.short	0x0082
	.zero		2


//--------------------- .nv.info                  --------------------------
	.section	.nv.info,"",@"SHT_CUDA_INFO"
	.align	4


	//----- nvinfo : EIATTR_REGCOUNT
	.align		4
        /*0000*/ 	.byte	0x04, 0x2f
        /*0002*/ 	.short	(.L_1 - .L_0)
	.align		4
.L_0:
        /*0004*/ 	.word	index@(_Z10cuda_helloPPcS_)
        /*0008*/ 	.word	0x00000020


	//----- nvinfo : EIATTR_FRAME_SIZE
	.align		4
.L_1:
        /*000c*/ 	.byte	0x04, 0x11
        /*000e*/ 	.short	(.L_3 - .L_2)
	.align		4
.L_2:
        /*0010*/ 	.word	index@(_Z10cuda_helloPPcS_)
        /*0014*/ 	.word	0x00000000


	//----- nvinfo : EIATTR_REGCOUNT
	.align		4
.L_3:
        /*0018*/ 	.byte	0x04, 0x2f
        /*001a*/ 	.short	(.L_5 - .L_4)
	.align		4
.L_4:
        /*001c*/ 	.word	index@(_Z9getOxigenPPcS_S_)
        /*0020*/ 	.word	0x00000020


	//----- nvinfo : EIATTR_FRAME_SIZE
	.align		4
.L_5:
        /*0024*/ 	.byte	0x04, 0x11
        /*0026*/ 	.short	(.L_7 - .L_6)
	.align		4
.L_6:
        /*0028*/ 	.word	index@(_Z9getOxigenPPcS_S_)
        /*002c*/ 	.word	0x00001f48


	//----- nvinfo : EIATTR_REGCOUNT
	.align		4
.L_7:
        /*0030*/ 	.byte	0x04, 0x2f
        /*0032*/ 	.short	(.L_9 - .L_8)
	.align		4
.L_8:
        /*0034*/ 	.word	index@(_Z6getC02PPcS_S_)
        /*0038*/ 	.word	0x00000020


	//----- nvinfo : EIATTR_FRAME_SIZE
	.align		4
.L_9:
        /*003c*/ 	.byte	0x04, 0x11
        /*003e*/ 	.short	(.L_11 - .L_10)
	.align		4
.L_10:
        /*0040*/ 	.word	index@(_Z6getC02PPcS_S_)
        /*0044*/ 	.word	0x00001f48


	//----- nvinfo : EIATTR_MIN_STACK_SIZE
	.align		4
.L_11:
        /*0048*/ 	.byte	0x04, 0x12
        /*004a*/ 	.short	(.L_13 - .L_12)
	.align		4
.L_12:
        /*004c*/ 	.word	index@(_Z6getC02PPcS_S_)
        /*0050*/ 	.word	0x00001f48


	//----- nvinfo : EIATTR_MIN_STACK_SIZE
	.align		4
.L_13:
        /*0054*/ 	.byte	0x04, 0x12
        /*0056*/ 	.short	(.L_15 - .L_14)
	.align		4
.L_14:
        /*0058*/ 	.word	index@(_Z9getOxigenPPcS_S_)
        /*005c*/ 	.word	0x00001f48


	//----- nvinfo : EIATTR_MIN_STACK_SIZE
	.align		4
.L_15:
        /*0060*/ 	.byte	0x04, 0x12
        /*0062*/ 	.short	(.L_17 - .L_16)
	.align		4
.L_16:
        /*0064*/ 	.word	index@(_Z10cuda_helloPPcS_)
        /*0068*/ 	.word	0x00000000
.L_17:


//--------------------- .nv.compat                --------------------------
	.section	.nv.compat,"",@"SHT_CUDA_COMPAT_INFO"
	.align	4
        /*0000*/ 	.byte	0x02, 0x09, 0x00, 0x00, 0x02, 0x02, 0x01, 0x00, 0x02, 0x05, 0x05, 0x00, 0x03, 0x07, 0x01, 0x01
        /*0010*/ 	.byte	0x02, 0x03, 0x00, 0x00, 0x02, 0x06, 0x01, 0x00, 0x04, 0x0b, 0x08, 0x00, 0x09, 0x00, 0x00, 0x00
        /*0020*/ 	.byte	0x00, 0x00, 0x00, 0x00


//--------------------- .nv.info._Z6getC02PPcS_S_ --------------------------
	.section	.nv.info._Z6getC02PPcS_S_,"",@"SHT_CUDA_INFO"
	.sectionflags	@""
	.align	4


	//----- nvinfo : EIATTR_CUDA_API_VERSION
	.align		4
        /*0000*/ 	.byte	0x04, 0x37
        /*0002*/ 	.short	(.L_19 - .L_18)
.L_18:
        /*0004*/ 	.word	0x00000082


	//----- nvinfo : EIATTR_KPARAM_INFO
	.align		4
.L_19:
        /*0008*/ 	.byte	0x04, 0x17
        /*000a*/ 	.short	(.L_21 - .L_20)
.L_20:
        /*000c*/ 	.word	0x00000000
        /*0010*/ 	.short	0x0002
        /*0012*/ 	.short	0x0010
        /*0014*/ 	.byte	0x00, 0xf5, 0x21, 0x00


	//----- nvinfo : EIATTR_KPARAM_INFO
	.align		4
.L_21:
        /*0018*/ 	.byte	0x04, 0x17
        /*001a*/ 	.short	(.L_23 - .L_22)
.L_22:
        /*001c*/ 	.word	0x00000000
        /*0020*/ 	.short	0x0001
        /*0022*/ 	.short	0x0008
        /*0024*/ 	.byte	0x00, 0xf5, 0x21, 0x00


	//----- nvinfo : EIATTR_KPARAM_INFO
	.align		4
.L_23:
        /*0028*/ 	.byte	0x04, 0x17
        /*002a*/ 	.short	(.L_25 - .L_24)
.L_24:
        /*002c*/ 	.word	0x00000000
        /*0030*/ 	.short	0x0000
        /*0032*/ 	.short	0x0000
        /*0034*/ 	.byte	0x00, 0xf5, 0x21, 0x00


	//----- nvinfo : EIATTR_SPARSE_MMA_MASK
	.align		4
.L_25:
        /*0038*/ 	.byte	0x03, 0x50
        /*003a*/ 	.short	0x0000


	//----- nvinfo : EIATTR_MAXREG_COUNT
	.align		4
        /*003c*/ 	.byte	0x03, 0x1b
        /*003e*/ 	.short	0x00ff


	//----- nvinfo : EIATTR_NUM_BARRIERS
	.align		4
        /*0040*/ 	.byte	0x02, 0x4c
        /*0042*/ 	.byte	0x01
	.zero		1


	//----- nvinfo : EIATTR_EXTERNS
	.align		4
        /*0044*/ 	.byte	0x04, 0x0f
        /*0046*/ 	.short	(.L_27 - .L_26)


	//   ....[0]....
	.align		4
.L_26:
        /*0048*/ 	.word	index@(malloc)


	//----- nvinfo : EIATTR_MERCURY_ISA_VERSION
	.align		4
.L_27:
        /*004c*/ 	.byte	0x03, 0x5f
        /*004e*/ 	.short	0x0101


	//----- nvinfo : EIATTR_VRC_CTA_INIT_COUNT
	.align		4
        /*0050*/ 	.byte	0x02, 0x4a
	.zero		1
	.zero		1


	//----- nvinfo : EIATTR_SYSCALL_OFFSETS
	.align		4
        /*0054*/ 	.byte	0x04, 0x46
        /*0056*/ 	.short	(.L_29 - .L_28)


	//   ....[0]....
.L_28:
        /*0058*/ 	.word	0x00000330


	//   ....[1]....
        /*005c*/ 	.word	0x000005c0


	//   ....[2]....
        /*0060*/ 	.word	0x000007b0


	//   ....[3]....
        /*0064*/ 	.word	0x000009a0


	//   ....[4]....
        /*0068*/ 	.word	0x00000c40


	//   ....[5]....
        /*006c*/ 	.word	0x00000e50


	//   ....[6]....
        /*0070*/ 	.word	0x00001050


	//----- nvinfo : EIATTR_EXIT_INSTR_OFFSETS
	.align		4
.L_29:
        /*0074*/ 	.byte	0x04, 0x1c
        /*0076*/ 	.short	(.L_31 - .L_30)


	//   ....[0]....
.L_30:
        /*0078*/ 	.word	0x000012d0


	//----- nvinfo : EIATTR_CRS_STACK_SIZE
	.align		4
.L_31:
        /*007c*/ 	.byte	0x04, 0x1e
        /*007e*/ 	.short	(.L_33 - .L_32)
.L_32:
        /*0080*/ 	.word	0x00000000


	//----- nvinfo : EIATTR_CBANK_PARAM_SIZE
	.align		4
.L_33:
        /*0084*/ 	.byte	0x03, 0x19
        /*0086*/ 	.short	0x0018


	//----- nvinfo : EIATTR_PARAM_CBANK
	.align		4
        /*0088*/ 	.byte	0x04, 0x0a
        /*008a*/ 	.short	(.L_35 - .L_34)
	.align		4
.L_34:
        /*008c*/ 	.word	index@(.nv.constant0._Z6getC02PPcS_S_)
        /*0090*/ 	.short	0x0380
        /*0092*/ 	.short	0x0018


	//----- nvinfo : EIATTR_SW_WAR
	.align		4
.L_35:
        /*0094*/ 	.byte	0x04, 0x36
        /*0096*/ 	.short	(.L_37 - .L_36)
.L_36:
        /*0098*/ 	.word	0x00000008
.L_37:


//--------------------- .nv.info._Z9getOxigenPPcS_S_ --------------------------
	.section	.nv.info._Z9getOxigenPPcS_S_,"",@"SHT_CUDA_INFO"
	.sectionflags	@""
	.align	4


	//----- nvinfo : EIATTR_CUDA_API_VERSION
	.align		4
        /*0000*/ 	.byte	0x04, 0x37
        /*0002*/ 	.short	(.L_39 - .L_38)
.L_38:
        /*0004*/ 	.word	0x00000082


	//----- nvinfo : EIATTR_KPARAM_INFO
	.align		4
.L_39:
        /*0008*/ 	.byte	0x04, 0x17
        /*000a*/ 	.short	(.L_41 - .L_40)
.L_40:
        /*000c*/ 	.word	0x00000000
        /*0010*/ 	.short	0x0002
        /*0012*/ 	.short	0x0010
        /*0014*/ 	.byte	0x00, 0xf5, 0x21, 0x00


	//----- nvinfo : EIATTR_KPARAM_INFO
	.align		4
.L_41:
        /*0018*/ 	.byte	0x04, 0x17
        /*001a*/ 	.short	(.L_43 - .L_42)
.L_42:
        /*001c*/ 	.word	0x00000000
        /*0020*/ 	.short	0x0001
        /*0022*/ 	.short	0x0008
        /*0024*/ 	.byte	0x00, 0xf5, 0x21, 0x00


	//----- nvinfo : EIATTR_KPARAM_INFO
	.align		4
.L_43:
        /*0028*/ 	.byte	0x04, 0x17
        /*002a*/ 	.short	(.L_45 - .L_44)
.L_44:
        /*002c*/ 	.word	0x00000000
        /*0030*/ 	.short	0x0000
        /*0032*/ 	.short	0x0000
        /*0034*/ 	.byte	0x00, 0xf5, 0x21, 0x00


	//----- nvinfo : EIATTR_SPARSE_MMA_MASK
	.align		4
.L_45:
        /*0038*/ 	.byte	0x03, 0x50
        /*003a*/ 	.short	0x0000


	//----- nvinfo : EIATTR_MAXREG_COUNT
	.align		4
        /*003c*/ 	.byte	0x03, 0x1b
        /*003e*/ 	.short	0x00ff


	//----- nvinfo : EIATTR_NUM_BARRIERS
	.align		4
        /*0040*/ 	.byte	0x02, 0x4c
        /*0042*/ 	.byte	0x01
	.zero		1


	//----- nvinfo : EIATTR_EXTERNS
	.align		4
        /*0044*/ 	.byte	0x04, 0x0f
        /*0046*/ 	.short	(.L_47 - .L_46)


	//   ....[0]....
	.align		4
.L_46:
        /*0048*/ 	.word	index@(malloc)


	//----- nvinfo : EIATTR_MERCURY_ISA_VERSION
	.align		4
.L_47:
        /*004c*/ 	.byte	0x03, 0x5f
        /*004e*/ 	.short	0x0101


	//----- nvinfo : EIATTR_VRC_CTA_INIT_COUNT
	.align		4
        /*0050*/ 	.byte	0x02, 0x4a
	.zero		1
	.zero		1


	//----- nvinfo : EIATTR_SYSCALL_OFFSETS
	.align		4
        /*0054*/ 	.byte	0x04, 0x46
        /*0056*/ 	.short	(.L_49 - .L_48)


	//   ....[0]....
.L_48:
        /*0058*/ 	.word	0x00000330


	//   ....[1]....
        /*005c*/ 	.word	0x000005c0


	//   ....[2]....
        /*0060*/ 	.word	0x000007b0


	//   ....[3]....
        /*0064*/ 	.word	0x000009a0


	//   ....[4]....
        /*0068*/ 	.word	0x00000c40


	//   ....[5]....
        /*006c*/ 	.word	0x00000e50


	//   ....[6]....
        /*0070*/ 	.word	0x00001050


	//----- nvinfo : EIATTR_EXIT_INSTR_OFFSETS
	.align		4
.L_49:
        /*0074*/ 	.byte	0x04, 0x1c
        /*0076*/ 	.short	(.L_51 - .L_50)


	//   ....[0]....
.L_50:
        /*0078*/ 	.word	0x000012d0


	//----- nvinfo : EIATTR_CRS_STACK_SIZE
	.align		4
.L_51:
        /*007c*/ 	.byte	0x04, 0x1e
        /*007e*/ 	.short	(.L_53 - .L_52)
.L_52:
        /*0080*/ 	.word	0x00000000


	//----- nvinfo : EIATTR_CBANK_PARAM_SIZE
	.align		4
.L_53:
        /*0084*/ 	.byte	0x03, 0x19
        /*0086*/ 	.short	0x0018


	//----- nvinfo : EIATTR_PARAM_CBANK
	.align		4
        /*0088*/ 	.byte	0x04, 0x0a
        /*008a*/ 	.short	(.L_55 - .L_54)
	.align		4
.L_54:
        /*008c*/ 	.word	index@(.nv.constant0._Z9getOxigenPPcS_S_)
        /*0090*/ 	.short	0x0380
        /*0092*/ 	.short	0x0018


	//----- nvinfo : EIATTR_SW_WAR
	.align		4
.L_55:
        /*0094*/ 	.byte	0x04, 0x36
        /*0096*/ 	.short	(.L_57 - .L_56)
.L_56:
        /*0098*/ 	.word	0x00000008
.L_57:


//--------------------- .nv.info._Z10cuda_helloPPcS_ --------------------------
	.section	.nv.info._Z10cuda_helloPPcS_,"",@"SHT_CUDA_INFO"
	.sectionflags	@""
	.align	4


	//----- nvinfo : EIATTR_CUDA_API_VERSION
	.align		4
        /*0000*/ 	.byte	0x04, 0x37
        /*0002*/ 	.short	(.L_59 - .L_58)
.L_58:
        /*0004*/ 	.word	0x00000082


	//----- nvinfo : EIATTR_KPARAM_INFO
	.align		4
.L_59:
        /*0008*/ 	.byte	0x04, 0x17
        /*000a*/ 	.short	(.L_61 - .L_60)
.L_60:
        /*000c*/ 	.word	0x00000000
        /*0010*/ 	.short	0x0001
        /*0012*/ 	.short	0x0008
        /*0014*/ 	.byte	0x00, 0xf5, 0x21, 0x00


	//----- nvinfo : EIATTR_KPARAM_INFO
	.align		4
.L_61:
        /*0018*/ 	.byte	0x04, 0x17
        /*001a*/ 	.short	(.L_63 - .L_62)
.L_62:
        /*001c*/ 	.word	0x00000000
        /*0020*/ 	.short	0x0000
        /*0022*/ 	.short	0x0000
        /*0024*/ 	.byte	0x00, 0xf5, 0x21, 0x00


	//----- nvinfo : EIATTR_SPARSE_MMA_MASK
	.align		4
.L_63:
        /*0028*/ 	.byte	0x03, 0x50
        /*002a*/ 	.short	0x0000


	//----- nvinfo : EIATTR_MAXREG_COUNT
	.align		4
        /*002c*/ 	.byte	0x03, 0x1b
        /*002e*/ 	.short	0x00ff


	//----- nvinfo : EIATTR_NUM_BARRIERS
	.align		4
        /*0030*/ 	.byte	0x02, 0x4c
        /*0032*/ 	.byte	0x01
	.zero		1


	//----- nvinfo : EIATTR_MERCURY_ISA_VERSION
	.align		4
        /*0034*/ 	.byte	0x03, 0x5f
        /*0036*/ 	.short	0x0101


	//----- nvinfo : EIATTR_VRC_CTA_INIT_COUNT
	.align		4
        /*0038*/ 	.byte	0x02, 0x4a
	.zero		1
	.zero		1


	//----- nvinfo : EIATTR_EXIT_INSTR_OFFSETS
	.align		4
        /*003c*/ 	.byte	0x04, 0x1c
        /*003e*/ 	.short	(.L_65 - .L_64)


	//   ....[0]....
.L_64:
        /*0040*/ 	.word	0x00000c00


	//----- nvinfo : EIATTR_CBANK_PARAM_SIZE
	.align		4
.L_65:
        /*0044*/ 	.byte	0x03, 0x19
        /*0046*/ 	.short	0x0010


	//----- nvinfo : EIATTR_PARAM_CBANK
	.align		4
        /*0048*/ 	.byte	0x04, 0x0a
        /*004a*/ 	.short	(.L_67 - .L_66)
	.align		4
.L_66:
        /*004c*/ 	.word	index@(.nv.constant0._Z10cuda_helloPPcS_)
        /*0050*/ 	.short	0x0380
        /*0052*/ 	.short	0x0010


	//----- nvinfo : EIATTR_SW_WAR
	.align		4
.L_67:
        /*0054*/ 	.byte	0x04, 0x36
        /*0056*/ 	.short	(.L_69 - .L_68)
.L_68:
        /*0058*/ 	.word	0x00000008
.L_69:


//--------------------- .nv.callgraph             --------------------------
	.section	.nv.callgraph,"",@"SHT_CUDA_CALLGRAPH"
	.align	4
	.sectionentsize	8
	.align		4
        /*0000*/ 	.word	0x00000000
	.align		4
        /*0004*/ 	.word	0xffffffff
	.align		4
        /*0008*/ 	.word	index@(_Z6getC02PPcS_S_)
	.align		4
        /*000c*/ 	.word	index@(malloc)
	.align		4
        /*0010*/ 	.word	index@(_Z9getOxigenPPcS_S_)
	.align		4
        /*0014*/ 	.word	index@(malloc)
	.align		4
        /*0018*/ 	.word	0x00000000
	.align		4
        /*001c*/ 	.word	0xfffffffe
	.align		4
        /*0020*/ 	.word	0x00000000
	.align		4
        /*0024*/ 	.word	0xfffffffd
	.align		4
        /*0028*/ 	.word	0x00000000
	.align		4
        /*002c*/ 	.word	0xfffffffc


//--------------------- .nv.constant4             --------------------------
	.section	.nv.constant4,"a",@progbits
	.align	8
	.align		8
.nv.constant4:
        /*0000*/ 	.dword	malloc


//--------------------- .text._Z6getC02PPcS_S_    --------------------------
	.section	.text._Z6getC02PPcS_S_,"ax",@progbits
	.align	128
        .global         _Z6getC02PPcS_S_
        .type           _Z6getC02PPcS_S_,@function
        .size           _Z6getC02PPcS_S_,(.L_x_70 - _Z6getC02PPcS_S_)
        .other          _Z6getC02PPcS_S_,@"STO_CUDA_ENTRY STV_DEFAULT"
_Z6getC02PPcS_S_:
.text._Z6getC02PPcS_S_:
[----:B------:R-:W0:Y:S01]  /*0000*/  LDC R1, c[0x0][0x37c] ;  /* 0x0000df00ff017b82 */ /* 0x000e220000000800 */
[----:B------:R-:W1:Y:S01]  /*0010*/  LDCU.64 UR4, c[0x0][0x380] ;  /* 0x00007000ff0477ac */ /* 0x000e620008000a00 */
[----:B0-----:R-:W-:Y:S01]  /*0020*/  VIADD R1, R1, 0xffffe0b8 ;  /* 0xffffe0b801017836 */ /* 0x001fe20000000000 */
[----:B------:R-:W-:Y:S01]  /*0030*/  BSSY.RECONVERGENT B9, `(.L_x_0) ;  /* 0x000010b000097945 */ /* 0x000fe20003800200 */
[----:B------:R-:W-:Y:S01]  /*0040*/  IMAD.MOV.U32 R22, RZ, RZ, 0x3e9 ;  /* 0x000003e9ff167424 */ /* 0x000fe200078e00ff */
[----:B------:R-:W0:Y:S01]  /*0050*/  LDCU.64 UR36, c[0x0][0x358] ;  /* 0x00006b00ff2477ac */ /* 0x000e220008000a00 */
[----:B------:R-:W-:Y:S02]  /*0060*/  VIADD R25, R1, 0x10 ;  /* 0x0000001001197836 */ /* 0x000fe40000000000 */
[----:B------:R-:W-:Y:S01]  /*0070*/  IMAD.MOV.U32 R23, RZ, RZ, RZ ;  /* 0x000000ffff177224 */ /* 0x000fe200078e00ff */
[----:B-1----:R-:W-:-:S04]  /*0080*/  UIADD3 URZ, UP0, UPT, UR4, 0x10, URZ ;  /* 0x0000001004ff7890 */ /* 0x002fc8000ff1e0ff */
[----:B------:R-:W-:-:S12]  /*0090*/  UIADD3.X UR38, UPT, UPT, URZ, UR5, URZ, UP0, !UPT ;  /* 0x00000005ff267290 */ /* 0x000fd800087fe4ff */
.L_x_32:
[----:B------:R-:W-:Y:S01]  /*00a0*/  ISETP.GE.AND P0, PT, R22, 0x2, PT ;  /* 0x000000021600780c */ /* 0x000fe20003f06270 */
[----:B------:R-:W-:Y:S01]  /*00b0*/  BSSY.RECONVERGENT B8, `(.L_x_1) ;  /* 0x00000ff000087945 */ /* 0x000fe20003800200 */
[----:B------:R-:W-:Y:S02]  /*00c0*/  IMAD.MOV.U32 R0, RZ, RZ, R22 ;  /* 0x000000ffff007224 */ /* 0x000fe400078e0016 */
[----:B------:R-:W-:-:S09]  /*00d0*/  IMAD.MOV.U32 R22, RZ, RZ, RZ ;  /* 0x000000ffff167224 */ /* 0x000fd200078e00ff */
[----:B-123--:R-:W-:Y:S05]  /*00e0*/  @!P0 BRA `(.L_x_2) ;  /* 0x0000000c00ec8947 */ /* 0x00efea0003800000 */
[----:B------:R-:W1:Y:S01]  /*00f0*/  LDCU.64 UR4, c[0x0][0x388] ;  /* 0x00007100ff0477ac */ /* 0x000e620008000a00 */
[C---:B------:R-:W-:Y:S01]  /*0100*/  VIADD R2, R0.reuse, 0xfffffffe ;  /* 0xfffffffe00027836 */ /* 0x040fe20000000000 */
[----:B------:R-:W-:Y:S01]  /*0110*/  IADD3 R0, PT, PT, R0, -0x1, RZ ;  /* 0xffffffff00007810 */ /* 0x000fe20007ffe0ff */
[----:B------:R-:W-:Y:S01]  /*0120*/  BSSY.RECONVERGENT B7, `(.L_x_3) ;  /* 0x0000093000077945 */ /* 0x000fe20003800200 */
[----:B------:R-:W-:Y:S02]  /*0130*/  IMAD.MOV.U32 R24, RZ, RZ, RZ ;  /* 0x000000ffff187224 */ /* 0x000fe400078e00ff */
[----:B------:R-:W-:Y:S01]  /*0140*/  ISETP.GE.U32.AND P0, PT, R2, 0x3, PT ;  /* 0x000000030200780c */ /* 0x000fe20003f06070 */
[----:B------:R-:W-:Y:S01]  /*0150*/  IMAD.MOV.U32 R22, RZ, RZ, RZ ;  /* 0x000000ffff167224 */ /* 0x000fe200078e00ff */
[----:B------:R-:W-:Y:S02]  /*0160*/  LOP3.LUT R19, R0, 0x3, RZ, 0xc0, !PT ;  /* 0x0000000300137812 */ /* 0x000fe400078ec0ff */
[----:B-1----:R-:W-:-:S05]  /*0170*/  IADD3 R16, P1, PT, R23, UR4, RZ ;  /* 0x0000000417107c10 */ /* 0x002fca000ff3e0ff */
[----:B------:R-:W-:-:S04]  /*0180*/  IMAD.X R17, RZ, RZ, UR5, P1 ;  /* 0x00000005ff117e24 */ /* 0x000fc800088e06ff */
[----:B------:R-:W-:Y:S05]  /*0190*/  @!P0 BRA `(.L_x_4) ;  /* 0x00000008002c8947 */ /* 0x000fea0003800000 */
[----:B------:R-:W1:Y:S01]  /*01a0*/  LDCU UR4, c[0x0][0x380] ;  /* 0x00007000ff0477ac */ /* 0x000e620008000800 */
[----:B------:R-:W-:Y:S01]  /*01b0*/  LOP3.LUT R24, R0, 0xfffffffc, RZ, 0xc0, !PT ;  /* 0xfffffffc00187812 */ /* 0x000fe200078ec0ff */
[----:B------:R-:W-:Y:S02]  /*01c0*/  IMAD.MOV.U32 R22, RZ, RZ, RZ ;  /* 0x000000ffff167224 */ /* 0x000fe400078e00ff */
[----:B------:R-:W-:Y:S02]  /*01d0*/  IMAD.MOV.U32 R18, RZ, RZ, R25 ;  /* 0x000000ffff127224 */ /* 0x000fe400078e0019 */
[----:B------:R-:W-:Y:S02]  /*01e0*/  IMAD.U32 R29, RZ, RZ, UR38 ;  /* 0x00000026ff1d7e24 */ /* 0x000fe4000f8e00ff */
[----:B------:R-:W-:Y:S01]  /*01f0*/  IMAD.MOV R2, RZ, RZ, -R24 ;  /* 0x000000ffff027224 */ /* 0x000fe200078e0a18 */
[----:B-1----:R-:W-:-:S06]  /*0200*/  UIADD3 UR4, UPT, UPT, UR4, 0x10, URZ ;  /* 0x0000001004047890 */ /* 0x002fcc000fffe0ff */
[----:B------:R-:W-:-:S07]  /*0210*/  MOV R28, UR4 ;  /* 0x00000004001c7c02 */ /* 0x000fce0008000f00 */
.L_x_21:
[----:B------:R-:W-:Y:S01]  /*0220*/  ISETP.NE.AND P0, PT, R23, RZ, PT ;  /* 0x000000ff1700720c */ /* 0x000fe20003f05270 */
[----:B------:R-:W-:Y:S01]  /*0230*/  VIADD R2, R2, 0x4 ;  /* 0x0000000402027836 */ /* 0x000fe20000000000 */
[----:B------:R-:W-:Y:S04]  /*0240*/  BSSY.RECONVERGENT B6, `(.L_x_5) ;  /* 0x000001e000067945 */ /* 0x000fe80003800200 */
[----:B------:R-:W-:-:S04]  /*0250*/  ISETP.NE.AND P1, PT, R2, RZ, PT ;  /* 0x000000ff0200720c */ /* 0x000fc80003f25270 */
[----:B------:R-:W-:-:S03]  /*0260*/  P2R R26, PR, RZ, 0x2 ;  /* 0x00000002ff1a7803 */ /* 0x000fc60000000000 */
[----:B01----:R-:W-:Y:S06]  /*0270*/  @P0 BRA `(.L_x_6) ;  /* 0x0000000000440947 */ /* 0x003fec0003800000 */
[----:B0-----:R-:W2:Y:S01]  /*0280*/  LDG.E.64 R4, desc[UR36][R28.64+-0x10] ;  /* 0xfffff0241c047981 */ /* 0x001ea2000c1e1b00 */
[----:B------:R-:W0:Y:S03]  /*0290*/  LDC.64 R6, c[0x0][0x388] ;  /* 0x0000e200ff067b82 */ /* 0x000e260000000a00 */
[----:B0-----:R-:W3:Y:S04]  /*02a0*/  LDG.E.U8 R7, desc[UR36][R6.64] ;  /* 0x0000002406077981 */ /* 0x001ee8000c1e1100 */
[----:B--2---:R-:W3:Y:S02]  /*02b0*/  LD.E.U8 R4, desc[UR36][R4.64] ;  /* 0x0000002404047980 */ /* 0x004ee4000c101100 */
[----:B---3--:R-:W-:-:S13]  /*02c0*/  ISETP.NE.AND P0, PT, R4, R7, PT ;  /* 0x000000070400720c */ /* 0x008fda0003f05270 */
[----:B------:R-:W-:Y:S05]  /*02d0*/  @!P0 BRA `(.L_x_7) ;  /* 0x0000000000508947 */ /* 0x000fea0003800000 */
[----:B------:R-:W-:Y:S01]  /*02e0*/  MOV R6, 0x0 ;  /* 0x0000000000067802 */ /* 0x000fe20000000f00 */
[----:B------:R-:W-:Y:S02]  /*02f0*/  IMAD.MOV.U32 R4, RZ, RZ, 0xd ;  /* 0x0000000dff047424 */ /* 0x000fe400078e00ff */
[----:B------:R-:W-:-:S03]  /*0300*/  IMAD.MOV.U32 R5, RZ, RZ, RZ ;  /* 0x000000ffff057224 */ /* 0x000fc600078e00ff */
[----:B------:R-:W0:Y:S04]  /*0310*/  LDC.64 R6, c[0x4][R6] ;  /* 0x0100000006067b82 */ /* 0x000e280000000a00 */
[----:B------:R-:W-:-:S07]  /*0320*/  LEPC R20, `(.L_x_8) ;  /* 0x000000001014794e */ /* 0x000fce0000000000 */
[----:B0-----:R-:W-:Y:S05]  /*0330*/  CALL.ABS.NOINC R6 ;  /* 0x0000000006007343 */ /* 0x001fea0003c00000 */
.L_x_8:
[----:B------:R-:W2:Y:S01]  /*0340*/  LDG.E.64 R4, desc[UR36][R28.64+-0x10] ;  /* 0xfffff0241c047981 */ /* 0x000ea2000c1e1b00 */
[C---:B------:R-:W-:Y:S02]  /*0350*/  IMAD R3, R22.reuse, 0x8, R1 ;  /* 0x0000000816037824 */ /* 0x040fe400078e0201 */
[----:B------:R-:W-:-:S03]  /*0360*/  VIADD R22, R22, 0x1 ;  /* 0x0000000116167836 */ /* 0x000fc60000000000 */
[----:B--2---:R1:W-:Y:S01]  /*0370*/  STL.64 [R3], R4 ;  /* 0x0000000403007387 */ /* 0x0043e20000100a00 */
[----:B------:R-:W-:Y:S05]  /*0380*/  BRA `(.L_x_7) ;  /* 0x0000000000247947 */ /* 0x000fea0003800000 */
.L_x_6:
[----:B------:R-:W2:Y:S04]  /*0390*/  LDL.64 R4, [R18+-0x10] ;  /* 0xfffff00012047983 */ /* 0x000ea80000100a00 */
[----:B0-----:R-:W3:Y:S01]  /*03a0*/  LDG.E.U8 R3, desc[UR36][R16.64] ;  /* 0x0000002410037981 */ /* 0x001ee2000c1e1100 */
[----:B--2---:R-:W-:-:S05]  /*03b0*/  IADD3 R6, P0, PT, R4, R23, RZ ;  /* 0x0000001704067210 */ /* 0x004fca0007f1e0ff */
[----:B------:R-:W-:-:S05]  /*03c0*/  IMAD.X R7, RZ, RZ, R5, P0 ;  /* 0x000000ffff077224 */ /* 0x000fca00000e0605 */
[----:B------:R-:W3:Y:S02]  /*03d0*/  LD.E.U8 R6, desc[UR36][R6.64] ;  /* 0x0000002406067980 */ /* 0x000ee4000c101100 */
[----:B---3--:R-:W-:-:S13]  /*03e0*/  ISETP.NE.AND P0, PT, R6, R3, PT ;  /* 0x000000030600720c */ /* 0x008fda0003f05270 */
[----:B------:R-:W-:-:S05]  /*03f0*/  @!P0 LEA R3, R22, R1, 0x3 ;  /* 0x0000000116038211 */ /* 0x000fca00078e18ff */
[----:B------:R0:W-:Y:S01]  /*0400*/  @!P0 STL.64 [R3], R4 ;  /* 0x0000000403008387 */ /* 0x0001e20000100a00 */
[----:B------:R-:W-:-:S07]  /*0410*/  @!P0 VIADD R22, R22, 0x1 ;  /* 0x0000000116168836 */ /* 0x000fce0000000000 */
.L_x_7:
[----:B------:R-:W-:Y:S05]  /*0420*/  BSYNC.RECONVERGENT B6 ;  /* 0x0000000000067941 */ /* 0x000fea0003800200 */
.L_x_5:
[----:B------:R-:W-:Y:S01]  /*0430*/  ISETP.NE.AND P0, PT, R23, RZ, PT ;  /* 0x000000ff1700720c */ /* 0x000fe20003f05270 */
[----:B------:R-:W-:-:S12]  /*0440*/  BSSY.RECONVERGENT B6, `(.L_x_9) ;  /* 0x000001d000067945 */ /* 0x000fd80003800200 */
[----:B------:R-:W-:Y:S05]  /*0450*/  @!P0 BRA `(.L_x_10) ;  /* 0x00000000002c8947 */ /* 0x000fea0003800000 */
[----:B01----:R-:W2:Y:S04]  /*0460*/  LDL.64 R4, [R18+-0x8] ;  /* 0xfffff80012047983 */ /* 0x003ea80000100a00 */
[----:B------:R-:W3:Y:S01]  /*0470*/  LDG.E.U8 R3, desc[UR36][R16.64] ;  /* 0x0000002410037981 */ /* 0x000ee2000c1e1100 */
[----:B--2---:R-:W-:-:S05]  /*0480*/  IADD3 R6, P0, PT, R4, R23, RZ ;  /* 0x0000001704067210 */ /* 0x004fca0007f1e0ff */
[----:B------:R-:W-:-:S05]  /*0490*/  IMAD.X R7, RZ, RZ, R5, P0 ;  /* 0x000000ffff077224 */ /* 0x000fca00000e0605 */
[----:B------:R-:W3:Y:S02]  /*04a0*/  LD.E.U8 R6, desc[UR36][R6.64] ;  /* 0x0000002406067980 */ /* 0x000ee4000c101100 */
[----:B---3--:R-:W-:-:S13]  /*04b0*/  ISETP.NE.AND P0, PT, R6, R3, PT ;  /* 0x000000030600720c */ /* 0x008fda0003f05270 */
[----:B------:R-:W-:Y:S05]  /*04c0*/  @P0 BRA `(.L_x_11) ;  /* 0x0000000000500947 */ /* 0x000fea0003800000 */
[C---:B------:R-:W-:Y:S02]  /*04d0*/  IMAD R3, R22.reuse, 0x8, R1 ;  /* 0x0000000816037824 */ /* 0x040fe400078e0201 */
[----:B------:R-:W-:-:S03]  /*04e0*/  VIADD R22, R22, 0x1 ;  /* 0x0000000116167836 */ /* 0x000fc60000000000 */
[----:B------:R1:W-:Y:S01]  /*04f0*/  STL.64 [R3], R4 ;  /* 0x0000000403007387 */ /* 0x0003e20000100a00 */
[----:B------:R-:W-:Y:S05]  /*0500*/  BRA `(.L_x_11) ;  /* 0x0000000000407947 */ /* 0x000fea0003800000 */
.L_x_10:
[----:B01----:R-:W2:Y:S01]  /*0510*/  LDG.E.64 R4, desc[UR36][R28.64+-0x8] ;  /* 0xfffff8241c047981 */ /* 0x003ea2000c1e1b00 */
        /* <DEDUP_REMOVED lines=11> */
.L_x_12:
[----:B------:R-:W2:Y:S01]  /*05d0*/  LDG.E.64 R4, desc[UR36][R28.64+-0x8] ;  /* 0xfffff8241c047981 */ /* 0x000ea2000c1e1b00 */
[C---:B------:R-:W-:Y:S01]  /*05e0*/  LEA R3, R22.reuse, R1, 0x3 ;  /* 0x0000000116037211 */ /* 0x040fe200078e18ff */
[----:B------:R-:W-:-:S04]  /*05f0*/  VIADD R22, R22, 0x1 ;  /* 0x0000000116167836 */ /* 0x000fc80000000000 */
[----:B--2---:R0:W-:Y:S03]  /*0600*/  STL.64 [R3], R4 ;  /* 0x0000000403007387 */ /* 0x0041e60000100a00 */
.L_x_11:
[----:B------:R-:W-:Y:S05]  /*0610*/  BSYNC.RECONVERGENT B6 ;  /* 0x0000000000067941 */ /* 0x000fea0003800200 */
.L_x_9:
[----:B------:R-:W-:Y:S01]  /*0620*/  ISETP.NE.AND P0, PT, R23, RZ, PT ;  /* 0x000000ff1700720c */ /* 0x000fe20003f05270 */
[----:B------:R-:W-:-:S12]  /*0630*/  BSSY.RECONVERGENT B6, `(.L_x_13) ;  /* 0x000001d000067945 */ /* 0x000fd80003800200 */
[----:B------:R-:W-:Y:S05]  /*0640*/  @!P0 BRA `(.L_x_14) ;  /* 0x00000000002c8947 */ /* 0x000fea0003800000 */
[----:B01----:R-:W2:Y:S04]  /*0650*/  LDL.64 R4, [R18] ;  /* 0x0000000012047983 */ /* 0x003ea80000100a00 */
        /* <DEDUP_REMOVED lines=10> */
.L_x_14:
        /* <DEDUP_REMOVED lines=12> */
.L_x_16:
[----:B------:R-:W2:Y:S01]  /*07c0*/  LDG.E.64 R4, desc[UR36][R28.64] ;  /* 0x000000241c047981 */ /* 0x000ea2000c1e1b00 */
[C---:B------:R-:W-:Y:S01]  /*07d0*/  LEA R3, R22.reuse, R1, 0x3 ;  /* 0x0000000116037211 */ /* 0x040fe200078e18ff */
[----:B------:R-:W-:-:S04]  /*07e0*/  VIADD R22, R22, 0x1 ;  /* 0x0000000116167836 */ /* 0x000fc80000000000 */
[----:B--2---:R0:W-:Y:S03]  /*07f0*/  STL.64 [R3], R4 ;  /* 0x0000000403007387 */ /* 0x0041e60000100a00 */
.L_x_15:
[----:B------:R-:W-:Y:S05]  /*0800*/  BSYNC.RECONVERGENT B6 ;  /* 0x0000000000067941 */ /* 0x000fea0003800200 */
.L_x_13:
[----:B------:R-:W-:Y:S01]  /*0810*/  ISETP.NE.AND P0, PT, R23, RZ, PT ;  /* 0x000000ff1700720c */ /* 0x000fe20003f05270 */
[----:B------:R-:W-:-:S12]  /*0820*/  BSSY.RECONVERGENT B6, `(.L_x_17) ;  /* 0x000001d000067945 */ /* 0x000fd80003800200 */
[----:B------:R-:W-:Y:S05]  /*0830*/  @!P0 BRA `(.L_x_18) ;  /* 0x00000000002c8947 */ /* 0x000fea0003800000 */
[----:B01----:R-:W2:Y:S04]  /*0840*/  LDL.64 R4, [R18+0x8] ;  /* 0x0000080012047983 */ /* 0x003ea80000100a00 */
        /* <DEDUP_REMOVED lines=10> */
.L_x_18:
        /* <DEDUP_REMOVED lines=12> */
.L_x_20:
[----:B------:R-:W2:Y:S01]  /*09b0*/  LDG.E.64 R4, desc[UR36][R28.64+0x8] ;  /* 0x000008241c047981 */ /* 0x000ea2000c1e1b00 */
[C---:B------:R-:W-:Y:S01]  /*09c0*/  LEA R3, R22.reuse, R1, 0x3 ;  /* 0x0000000116037211 */ /* 0x040fe200078e18ff */
[----:B------:R-:W-:-:S04]  /*09d0*/  VIADD R22, R22, 0x1 ;  /* 0x0000000116167836 */ /* 0x000fc80000000000 */
[----:B--2---:R0:W-:Y:S03]  /*09e0*/  STL.64 [R3], R4 ;  /* 0x0000000403007387 */ /* 0x0041e60000100a00 */
.L_x_19:
[----:B------:R-:W-:Y:S05]  /*09f0*/  BSYNC.RECONVERGENT B6 ;  /* 0x0000000000067941 */ /* 0x000fea0003800200 */
.L_x_17:
[----:B------:R-:W-:Y:S01]  /*0a00*/  ISETP.NE.AND P1, PT, R26, RZ, PT ;  /* 0x000000ff1a00720c */ /* 0x000fe20003f25270 */
[----:B------:R-:W-:Y:S01]  /*0a10*/  VIADD R18, R18, 0x20 ;  /* 0x0000002012127836 */ /* 0x000fe20000000000 */
[----:B------:R-:W-:-:S05]  /*0a20*/  IADD3 R28, P0, PT, R28, 0x20, RZ ;  /* 0x000000201c1c7810 */ /* 0x000fca0007f1e0ff */
[----:B------:R-:W-:-:S06]  /*0a30*/  IMAD.X R29, RZ, RZ, R29, P0 ;  /* 0x000000ffff1d7224 */ /* 0x000fcc00000e061d */
[----:B------:R-:W-:Y:S05]  /*0a40*/  @P1 BRA `(.L_x_21) ;  /* 0xfffffff400f41947 */ /* 0x000fea000383ffff */
.L_x_4:
[----:B0-----:R-:W-:Y:S05]  /*0a50*/  BSYNC.RECONVERGENT B7 ;  /* 0x0000000000077941 */ /* 0x001fea0003800200 */
.L_x_3:
[----:B------:R-:W-:-:S13]  /*0a60*/  ISETP.NE.AND P0, PT, R19, RZ, PT ;  /* 0x000000ff1300720c */ /* 0x000fda0003f05270 */
[----:B------:R-:W-:Y:S05]  /*0a70*/  @!P0 BRA `(.L_x_2) ;  /* 0x0000000400888947 */ /* 0x000fea0003800000 */
[----:B------:R-:W0:Y:S01]  /*0a80*/  LDC.64 R26, c[0x0][0x380] ;  /* 0x0000e000ff1a7b82 */ /* 0x000e220000000a00 */
[----:B------:R-:W-:Y:S01]  /*0a90*/  ISETP.NE.AND P0, PT, R23, RZ, PT ;  /* 0x000000ff1700720c */ /* 0x000fe20003f05270 */
[----:B------:R-:W-:Y:S01]  /*0aa0*/  BSSY.RECONVERGENT B6, `(.L_x_22) ;  /* 0x000001f000067945 */ /* 0x000fe20003800200 */
[C---:B------:R-:W-:Y:S02]  /*0ab0*/  IMAD R2, R24.reuse, 0x8, R1 ;  /* 0x0000000818027824 */ /* 0x040fe400078e0201 */
[----:B0-----:R-:W-:-:S09]  /*0ac0*/  IMAD.WIDE.U32 R26, R24, 0x8, R26 ;  /* 0x00000008181a7825 */ /* 0x001fd200078e001a */
[----:B------:R-:W-:Y:S05]  /*0ad0*/  @!P0 BRA `(.L_x_23) ;  /* 0x00000000002c8947 */ /* 0x000fea0003800000 */
[----:B------:R-:W2:Y:S04]  /*0ae0*/  LDL.64 R6, [R2] ;  /* 0x0000000002067983 */ /* 0x000ea80000100a00 */
[----:B-1----:R-:W3:Y:S01]  /*0af0*/  LDG.E.U8 R3, desc[UR36][R16.64] ;  /* 0x0000002410037981 */ /* 0x002ee2000c1e1100 */
[----:B--2---:R-:W-:-:S05]  /*0b00*/  IADD3 R4, P0, PT, R6, R23, RZ ;  /* 0x0000001706047210 */ /* 0x004fca0007f1e0ff */
[----:B------:R-:W-:-:S05]  /*0b10*/  IMAD.X R5, RZ, RZ, R7, P0 ;  /* 0x000000ffff057224 */ /* 0x000fca00000e0607 */
[----:B------:R-:W3:Y:S02]  /*0b20*/  LD.E.U8 R4, desc[UR36][R4.64] ;  /* 0x0000002404047980 */ /* 0x000ee4000c101100 */
[----:B---3--:R-:W-:-:S13]  /*0b30*/  ISETP.NE.AND P0, PT, R4, R3, PT ;  /* 0x000000030400720c */ /* 0x008fda0003f05270 */
[----:B------:R-:W-:Y:S05]  /*0b40*/  @P0 BRA `(.L_x_24) ;  /* 0x0000000000500947 */ /* 0x000fea0003800000 */
[C---:B------:R-:W-:Y:S01]  /*0b50*/  IMAD R3, R22.reuse, 0x8, R1 ;  /* 0x0000000816037824 */ /* 0x040fe200078e0201 */
[----:B------:R-:W-:-:S04]  /*0b60*/  IADD3 R22, PT, PT, R22, 0x1, RZ ;  /* 0x0000000116167810 */ /* 0x000fc80007ffe0ff */
[----:B------:R0:W-:Y:S01]  /*0b70*/  STL.64 [R3], R6 ;  /* 0x0000000603007387 */ /* 0x0001e20000100a00 */
[----:B------:R-:W-:Y:S05]  /*0b80*/  BRA `(.L_x_24) ;  /* 0x0000000000407947 */ /* 0x000fea0003800000 */
.L_x_23:
[----:B-1----:R-:W2:Y:S01]  /*0b90*/  LDG.E.64 R4, desc[UR36][R26.64] ;  /* 0x000000241a047981 */ /* 0x002ea2000c1e1b00 */
[----:B------:R-:W0:Y:S03]  /*0ba0*/  LDC.64 R6, c[0x0][0x388] ;  /* 0x0000e200ff067b82 */ /* 0x000e260000000a00 */
[----:B0-----:R-:W3:Y:S04]  /*0bb0*/  LDG.E.U8 R7, desc[UR36][R6.64] ;  /* 0x0000002406077981 */ /* 0x001ee8000c1e1100 */
[----:B--2---:R-:W3:Y:S02]  /*0bc0*/  LD.E.U8 R4, desc[UR36][R4.64] ;  /* 0x0000002404047980 */ /* 0x004ee4000c101100 */
[----:B---3--:R-:W-:-:S13]  /*0bd0*/  ISETP.NE.AND P0, PT, R4, R7, PT ;  /* 0x000000070400720c */ /* 0x008fda0003f05270 */
[----:B------:R-:W-:Y:S05]  /*0be0*/  @!P0 BRA `(.L_x_24) ;  /* 0x0000000000288947 */ /* 0x000fea0003800000 */
[----:B------:R-:W-:Y:S01]  /*0bf0*/  MOV R0, 0x0 ;  /* 0x0000000000007802 */ /* 0x000fe20000000f00 */
[----:B------:R-:W-:Y:S02]  /*0c00*/  IMAD.MOV.U32 R4, RZ, RZ, 0xd ;  /* 0x0000000dff047424 */ /* 0x000fe400078e00ff */
[----:B------:R-:W-:Y:S01]  /*0c10*/  IMAD.MOV.U32 R5, RZ, RZ, RZ ;  /* 0x000000ffff057224 */ /* 0x000fe200078e00ff */
[----:B------:R0:W1:Y:S06]  /*0c20*/  LDC.64 R6, c[0x4][R0] ;  /* 0x0100000000067b82 */ /* 0x00006c0000000a00 */
[----:B------:R-:W-:-:S07]  /*0c30*/  LEPC R20, `(.L_x_25) ;  /* 0x000000001014794e */ /* 0x000fce0000000000 */
[----:B01----:R-:W-:Y:S05]  /*0c40*/  CALL.ABS.NOINC R6 ;  /* 0x0000000006007343 */ /* 0x003fea0003c00000 */
.L_x_25:
[----:B------:R-:W2:Y:S01]  /*0c50*/  LDG.E.64 R4, desc[UR36][R26.64] ;  /* 0x000000241a047981 */ /* 0x000ea2000c1e1b00 */
[C---:B------:R-:W-:Y:S02]  /*0c60*/  IMAD R3, R22.reuse, 0x8, R1 ;  /* 0x0000000816037824 */ /* 0x040fe400078e0201 */
[----:B------:R-:W-:-:S03]  /*0c70*/  VIADD R22, R22, 0x1 ;  /* 0x0000000116167836 */ /* 0x000fc60000000000 */
[----:B--2---:R1:W-:Y:S04]  /*0c80*/  STL.64 [R3], R4 ;  /* 0x0000000403007387 */ /* 0x0043e80000100a00 */
.L_x_24:
[----:B------:R-:W-:Y:S05]  /*0c90*/  BSYNC.RECONVERGENT B6 ;  /* 0x0000000000067941 */ /* 0x000fea0003800200 */
.L_x_22:
[----:B------:R-:W-:-:S13]  /*0ca0*/  ISETP.NE.AND P0, PT, R19, 0x1, PT ;  /* 0x000000011300780c */ /* 0x000fda0003f05270 */
[----:B------:R-:W-:Y:S05]  /*0cb0*/  @!P0 BRA `(.L_x_2) ;  /* 0x0000000000f88947 */ /* 0x000fea0003800000 */
[----:B------:R-:W-:Y:S01]  /*0cc0*/  ISETP.NE.AND P0, PT, R23, RZ, PT ;  /* 0x000000ff1700720c */ /* 0x000fe20003f05270 */
[----:B------:R-:W-:-:S12]  /*0cd0*/  BSSY.RECONVERGENT B6, `(.L_x_26) ;  /* 0x000001d000067945 */ /* 0x000fd80003800200 */
[----:B------:R-:W-:Y:S05]  /*0ce0*/  @!P0 BRA `(.L_x_27) ;  /* 0x00000000002c8947 */ /* 0x000fea0003800000 */
[----:B0-----:R-:W2:Y:S04]  /*0cf0*/  LDL.64 R6, [R2+0x8] ;  /* 0x0000080002067983 */ /* 0x001ea80000100a00 */
        /* <DEDUP_REMOVED lines=10> */
.L_x_27:
[----:B-1----:R-:W2:Y:S01]  /*0da0*/  LDG.E.64 R4, desc[UR36][R26.64+0x8] ;  /* 0x000008241a047981 */ /* 0x002ea2000c1e1b00 */
[----:B0-----:R-:W0:Y:S03]  /*0db0*/  LDC.64 R6, c[0x0][0x388] ;  /* 0x0000e200ff067b82 */ /* 0x001e260000000a00 */
        /* <DEDUP_REMOVED lines=10> */
.L_x_29:
[----:B------:R-:W2:Y:S01]  /*0e60*/  LDG.E.64 R4, desc[UR36][R26.64+0x8] ;  /* 0x000008241a047981 */ /* 0x000ea2000c1e1b00 */
[C---:B------:R-:W-:Y:S02]  /*0e70*/  IMAD R3, R22.reuse, 0x8, R1 ;  /* 0x0000000816037824 */ /* 0x040fe400078e0201 */
[----:B------:R-:W-:-:S03]  /*0e80*/  VIADD R22, R22, 0x1 ;  /* 0x0000000116167836 */ /* 0x000fc60000000000 */
[----:B--2---:R0:W-:Y:S04]  /*0e90*/  STL.64 [R3], R4 ;  /* 0x0000000403007387 */ /* 0x0041e80000100a00 */
.L_x_28:
[----:B------:R-:W-:Y:S05]  /*0ea0*/  BSYNC.RECONVERGENT B6 ;  /* 0x0000000000067941 */ /* 0x000fea0003800200 */
.L_x_26:
[----:B------:R-:W-:-:S13]  /*0eb0*/  ISETP.NE.AND P0, PT, R19, 0x2, PT ;  /* 0x000000021300780c */ /* 0x000fda0003f05270 */
[----:B------:R-:W-:Y:S05]  /*0ec0*/  @!P0 BRA `(.L_x_2) ;  /* 0x0000000000748947 */ /* 0x000fea0003800000 */
[----:B------:R-:W-:-:S13]  /*0ed0*/  ISETP.NE.AND P0, PT, R23, RZ, PT ;  /* 0x000000ff1700720c */ /* 0x000fda0003f05270 */
        /* <DEDUP_REMOVED lines=12> */
.L_x_30:
        /* <DEDUP_REMOVED lines=12> */
.L_x_31:
[----:B------:R-:W2:Y:S01]  /*1060*/  LDG.E.64 R26, desc[UR36][R26.64+0x10] ;  /* 0x000010241a1a7981 */ /* 0x000ea2000c1e1b00 */
[C---:B------:R-:W-:Y:S02]  /*1070*/  IMAD R3, R22.reuse, 0x8, R1 ;  /* 0x0000000816037824 */ /* 0x040fe400078e0201 */
[----:B------:R-:W-:-:S03]  /*1080*/  VIADD R22, R22, 0x1 ;  /* 0x0000000116167836 */ /* 0x000fc60000000000 */
[----:B--2---:R2:W-:Y:S04]  /*1090*/  STL.64 [R3], R26 ;  /* 0x0000001a03007387 */ /* 0x0045e80000100a00 */
.L_x_2:
[----:B0-----:R-:W-:Y:S05]  /*10a0*/  BSYNC.RECONVERGENT B8 ;  /* 0x0000000000087941 */ /* 0x001fea0003800200 */
.L_x_1:
[----:B------:R-:W-:-:S05]  /*10b0*/  VIADD R23, R23, 0x1 ;  /* 0x0000000117177836 */ /* 0x000fca0000000000 */
[----:B------:R-:W-:-:S13]  /*10c0*/  ISETP.NE.AND P0, PT, R23, 0xd, PT ;  /* 0x0000000d1700780c */ /* 0x000fda0003f05270 */
[----:B------:R-:W-:Y:S05]  /*10d0*/  @P0 BRA `(.L_x_32) ;  /* 0xffffffec00f00947 */ /* 0x000fea000383ffff */
[----:B------:R-:W-:Y:S05]  /*10e0*/  BSYNC.RECONVERGENT B9 ;  /* 0x0000000000097941 */ /* 0x000fea0003800200 */
.L_x_0:
[----:B------:R-:W4:Y:S01]  /*10f0*/  LDL.64 R14, [R1] ;  /* 0x00000000010e7983 */ /* 0x000f220000100a00 */
[----:B-123--:R-:W0:Y:S03]  /*1100*/  LDC.64 R2, c[0x0][0x390] ;  /* 0x0000e400ff027b82 */ /* 0x00ee260000000a00 */
[----:B----4-:R-:W0:Y:S04]  /*1110*/  LD.E.U8 R5, desc[UR36][R14.64] ;  /* 0x000000240e057980 */ /* 0x010e28000c101100 */
[----:B0-----:R0:W-:Y:S04]  /*1120*/  STG.E.U8 desc[UR36][R2.64], R5 ;  /* 0x0000000502007986 */ /* 0x0011e8000c101124 */
[----:B------:R-:W2:Y:S04]  /*1130*/  LD.E.U8 R7, desc[UR36][R14.64+0x1] ;  /* 0x000001240e077980 */ /* 0x000ea8000c101100 */
[----:B--2---:R1:W-:Y:S04]  /*1140*/  STG.E.U8 desc[UR36][R2.64+0x1], R7 ;  /* 0x0000010702007986 */ /* 0x0043e8000c101124 */
[----:B------:R-:W2:Y:S04]  /*1150*/  LD.E.U8 R9, desc[UR36][R14.64+0x2] ;  /* 0x000002240e097980 */ /* 0x000ea8000c101100 */
[----:B--2---:R2:W-:Y:S04]  /*1160*/  STG.E.U8 desc[UR36][R2.64+0x2], R9 ;  /* 0x0000020902007986 */ /* 0x0045e8000c101124 */
[----:B------:R-:W3:Y:S04]  /*1170*/  LD.E.U8 R11, desc[UR36][R14.64+0x3] ;  /* 0x000003240e0b7980 */ /* 0x000ee8000c101100 */
[----:B---3--:R3:W-:Y:S04]  /*1180*/  STG.E.U8 desc[UR36][R2.64+0x3], R11 ;  /* 0x0000030b02007986 */ /* 0x0087e8000c101124 */
[----:B------:R-:W4:Y:S04]  /*1190*/  LD.E.U8 R13, desc[UR36][R14.64+0x4] ;  /* 0x000004240e0d7980 */ /* 0x000f28000c101100 */
[----:B----4-:R4:W-:Y:S04]  /*11a0*/  STG.E.U8 desc[UR36][R2.64+0x4], R13 ;  /* 0x0000040d02007986 */ /* 0x0109e8000c101124 */
[----:B------:R-:W5:Y:S04]  /*11b0*/  LD.E.U8 R17, desc[UR36][R14.64+0x5] ;  /* 0x000005240e117980 */ /* 0x000f68000c101100 */
[----:B-----5:R5:W-:Y:S04]  /*11c0*/  STG.E.U8 desc[UR36][R2.64+0x5], R17 ;  /* 0x0000051102007986 */ /* 0x020be8000c101124 */
[----:B0-----:R-:W2:Y:S04]  /*11d0*/  LD.E.U8 R5, desc[UR36][R14.64+0x6] ;  /* 0x000006240e057980 */ /* 0x001ea8000c101100 */
[----:B--2---:R0:W-:Y:S04]  /*11e0*/  STG.E.U8 desc[UR36][R2.64+0x6], R5 ;  /* 0x0000060502007986 */ /* 0x0041e8000c101124 */
[----:B-1----:R-:W2:Y:S04]  /*11f0*/  LD.E.U8 R7, desc[UR36][R14.64+0x7] ;  /* 0x000007240e077980 */ /* 0x002ea8000c101100 */
[----:B--2---:R-:W-:Y:S04]  /*1200*/  STG.E.U8 desc[UR36][R2.64+0x7], R7 ;  /* 0x0000070702007986 */ /* 0x004fe8000c101124 */
[----:B------:R-:W2:Y:S04]  /*1210*/  LD.E.U8 R9, desc[UR36][R14.64+0x8] ;  /* 0x000008240e097980 */ /* 0x000ea8000c101100 */
[----:B--2---:R-:W-:Y:S04]  /*1220*/  STG.E.U8 desc[UR36][R2.64+0x8], R9 ;  /* 0x0000080902007986 */ /* 0x004fe8000c101124 */
[----:B---3--:R-:W2:Y:S04]  /*1230*/  LD.E.U8 R11, desc[UR36][R14.64+0x9] ;  /* 0x000009240e0b7980 */ /* 0x008ea8000c101100 */
[----:B--2---:R-:W-:Y:S04]  /*1240*/  STG.E.U8 desc[UR36][R2.64+0x9], R11 ;  /* 0x0000090b02007986 */ /* 0x004fe8000c101124 */
[----:B----4-:R-:W2:Y:S04]  /*1250*/  LD.E.U8 R13, desc[UR36][R14.64+0xa] ;  /* 0x00000a240e0d7980 */ /* 0x010ea8000c101100 */
[----:B--2---:R-:W-:Y:S04]  /*1260*/  STG.E.U8 desc[UR36][R2.64+0xa], R13 ;  /* 0x00000a0d02007986 */ /* 0x004fe8000c101124 */
[----:B-----5:R-:W2:Y:S04]  /*1270*/  LD.E.U8 R17, desc[UR36][R14.64+0xb] ;  /* 0x00000b240e117980 */ /* 0x020ea8000c101100 */
[----:B--2---:R-:W-:Y:S04]  /*1280*/  STG.E.U8 desc[UR36][R2.64+0xb], R17 ;  /* 0x00000b1102007986 */ /* 0x004fe8000c101124 */
[----:B0-----:R-:W2:Y:S01]  /*1290*/  LD.E.U8 R5, desc[UR36][R14.64+0xc] ;  /* 0x00000c240e057980 */ /* 0x001ea2000c101100 */
[----:B------:R-:W-:Y:S05]  /*12a0*/  WARPSYNC.ALL ;  /* 0x0000000000007948 */ /* 0x000fea0003800000 */
[----:B--2---:R-:W-:Y:S01]  /*12b0*/  STG.E.U8 desc[UR36][R2.64+0xc], R5 ;  /* 0x00000c0502007986 */ /* 0x004fe2000c101124 */
[----:B------:R-:W-:Y:S06]  /*12c0*/  BAR.SYNC.DEFER_BLOCKING 0x0 ;  /* 0x0000000000007b1d */ /* 0x000fec0000010000 */
[----:B------:R-:W-:Y:S05]  /*12d0*/  EXIT ;  /* 0x000000000000794d */ /* 0x000fea0003800000 */
.L_x_33:
[----:B------:R-:W-:-:S00]  /*12e0*/  BRA `(.L_x_33) ;  /* 0xfffffffc00fc7947 */ /* 0x000fc0000383ffff */
[----:B------:R-:W-:-:S00]  /*12f0*/  NOP ;  /* 0x0000000000007918 */ /* 0x000fc00000000000 */
        /* <DEDUP_REMOVED lines=8> */
.L_x_70:


//--------------------- .text._Z9getOxigenPPcS_S_ --------------------------
	.section	.text._Z9getOxigenPPcS_S_,"ax",@progbits
	.align	128
        .global         _Z9getOxigenPPcS_S_
        .type           _Z9getOxigenPPcS_S_,@function
        .size           _Z9getOxigenPPcS_S_,(.L_x_71 - _Z9getOxigenPPcS_S_)
        .other          _Z9getOxigenPPcS_S_,@"STO_CUDA_ENTRY STV_DEFAULT"
_Z9getOxigenPPcS_S_:
.text._Z9getOxigenPPcS_S_:
        /* <DEDUP_REMOVED lines=10> */
.L_x_66:
        /* <DEDUP_REMOVED lines=24> */
.L_x_55:
        /* <DEDUP_REMOVED lines=11> */
[----:B------:R-:W-:Y:S05]  /*02d0*/  @P0 BRA `(.L_x_41) ;  /* 0x0000000000500947 */ /* 0x000fea0003800000 */
[----:B------:R-:W-:Y:S01]  /*02e0*/  MOV R6, 0x0 ;  /* 0x0000000000067802 */ /* 0x000fe20000000f00 */
[----:B------:R-:W-:Y:S02]  /*02f0*/  IMAD.MOV.U32 R4, RZ, RZ, 0xd ;  /* 0x0000000dff047424 */ /* 0x000fe400078e00ff */
[----:B------:R-:W-:-:S03]  /*0300*/  IMAD.MOV.U32 R5, RZ, RZ, RZ ;  /* 0x000000ffff057224 */ /* 0x000fc600078e00ff */
[----:B------:R-:W0:Y:S04]  /*0310*/  LDC.64 R6, c[0x4][R6] ;  /* 0x0100000006067b82 */ /* 0x000e280000000a00 */
[----:B------:R-:W-:-:S07]  /*0320*/  LEPC R20, `(.L_x_42) ;  /* 0x000000001014794e */ /* 0x000fce0000000000 */
[----:B0-----:R-:W-:Y:S05]  /*0330*/  CALL.ABS.NOINC R6 ;  /* 0x0000000006007343 */ /* 0x001fea0003c00000 */
.L_x_42:
[----:B------:R-:W2:Y:S01]  /*0340*/  LDG.E.64 R4, desc[UR36][R28.64+-0x10] ;  /* 0xfffff0241c047981 */ /* 0x000ea2000c1e1b00 */
[C---:B------:R-:W-:Y:S02]  /*0350*/  IMAD R3, R22.reuse, 0x8, R1 ;  /* 0x0000000816037824 */ /* 0x040fe400078e0201 */
[----:B------:R-:W-:-:S03]  /*0360*/  VIADD R22, R22, 0x1 ;  /* 0x0000000116167836 */ /* 0x000fc60000000000 */
[----:B--2---:R1:W-:Y:S01]  /*0370*/  STL.64 [R3], R4 ;  /* 0x0000000403007387 */ /* 0x0043e20000100a00 */
[----:B------:R-:W-:Y:S05]  /*0380*/  BRA `(.L_x_41) ;  /* 0x0000000000247947 */ /* 0x000fea0003800000 */
.L_x_40:
        /* <DEDUP_REMOVED lines=9> */
.L_x_41:
[----:B------:R-:W-:Y:S05]  /*0420*/  BSYNC.RECONVERGENT B6 ;  /* 0x0000000000067941 */ /* 0x000fea0003800200 */
.L_x_39:
        /* <DEDUP_REMOVED lines=14> */
.L_x_44:
[----:B01----:R-:W2:Y:S01]  /*0510*/  LDG.E.64 R4, desc[UR36][R28.64+-0x8] ;  /* 0xfffff8241c047981 */ /* 0x003ea2000c1e1b00 */
        /* <DEDUP_REMOVED lines=11> */
.L_x_46:
[----:B------:R-:W2:Y:S01]  /*05d0*/  LDG.E.64 R4, desc[UR36][R28.64+-0x8] ;  /* 0xfffff8241c047981 */ /* 0x000ea2000c1e1b00 */
[C---:B------:R-:W-:Y:S01]  /*05e0*/  LEA R3, R22.reuse, R1, 0x3 ;  /* 0x0000000116037211 */ /* 0x040fe200078e18ff */
[----:B------:R-:W-:-:S04]  /*05f0*/  VIADD R22, R22, 0x1 ;  /* 0x0000000116167836 */ /* 0x000fc80000000000 */
[----:B--2---:R0:W-:Y:S03]  /*0600*/  STL.64 [R3], R4 ;  /* 0x0000000403007387 */ /* 0x0041e60000100a00 */
.L_x_45:
[----:B------:R-:W-:Y:S05]  /*0610*/  BSYNC.RECONVERGENT B6 ;  /* 0x0000000000067941 */ /* 0x000fea0003800200 */
.L_x_43:
        /* <DEDUP_REMOVED lines=14> */
.L_x_48:
        /* <DEDUP_REMOVED lines=12> */
.L_x_50:
[----:B------:R-:W2:Y:S01]  /*07c0*/  LDG.E.64 R4, desc[UR36][R28.64] ;  /* 0x000000241c047981 */ /* 0x000ea2000c1e1b00 */
[C---:B------:R-:W-:Y:S01]  /*07d0*/  LEA R3, R22.reuse, R1, 0x3 ;  /* 0x0000000116037211 */ /* 0x040fe200078e18ff */
[----:B------:R-:W-:-:S04]  /*07e0*/  VIADD R22, R22, 0x1 ;  /* 0x0000000116167836 */ /* 0x000fc80000000000 */
[----:B--2---:R0:W-:Y:S03]  /*07f0*/  STL.64 [R3], R4 ;  /* 0x0000000403007387 */ /* 0x0041e60000100a00 */
.L_x_49:
[----:B------:R-:W-:Y:S05]  /*0800*/  BSYNC.RECONVERGENT B6 ;  /* 0x0000000000067941 */ /* 0x000fea0003800200 */
.L_x_47:
        /* <DEDUP_REMOVED lines=14> */
.L_x_52:
        /* <DEDUP_REMOVED lines=12> */
.L_x_54:
[----:B------:R-:W2:Y:S01]  /*09b0*/  LDG.E.64 R4, desc[UR36][R28.64+0x8] ;  /* 0x000008241c047981 */ /* 0x000ea2000c1e1b00 */
[C---:B------:R-:W-:Y:S01]  /*09c0*/  LEA R3, R22.reuse, R1, 0x3 ;  /* 0x0000000116037211 */ /* 0x040fe200078e18ff */
[----:B------:R-:W-:-:S04]  /*09d0*/  VIADD R22, R22, 0x1 ;  /* 0x0000000116167836 */ /* 0x000fc80000000000 */
[----:B--2---:R0:W-:Y:S03]  /*09e0*/  STL.64 [R3], R4 ;  /* 0x0000000403007387 */ /* 0x0041e60000100a00 */
.L_x_53:
[----:B------:R-:W-:Y:S05]  /*09f0*/  BSYNC.RECONVERGENT B6 ;  /* 0x0000000000067941 */ /* 0x000fea0003800200 */
.L_x_51:
[----:B------:R-:W-:Y:S01]  /*0a00*/  ISETP.NE.AND P1, PT, R26, RZ, PT ;  /* 0x000000ff1a00720c */ /* 0x000fe20003f25270 */
[----:B------:R-:W-:Y:S01]  /*0a10*/  VIADD R18, R18, 0x20 ;  /* 0x0000002012127836 */ /* 0x000fe20000000000 */
[----:B------:R-:W-:-:S05]  /*0a20*/  IADD3 R28, P0, PT, R28, 0x20, RZ ;  /* 0x000000201c1c7810 */ /* 0x000fca0007f1e0ff */
[----:B------:R-:W-:-:S06]  /*0a30*/  IMAD.X R29, RZ, RZ, R29, P0 ;  /* 0x000000ffff1d7224 */ /* 0x000fcc00000e061d */
[----:B------:R-:W-:Y:S05]  /*0a40*/  @P1 BRA `(.L_x_55) ;  /* 0xfffffff400f41947 */ /* 0x000fea000383ffff */
.L_x_38:
[----:B0-----:R-:W-:Y:S05]  /*0a50*/  BSYNC.RECONVERGENT B7 ;  /* 0x0000000000077941 */ /* 0x001fea0003800200 */
.L_x_37:
        /* <DEDUP_REMOVED lines=19> */
.L_x_57:
[----:B-1----:R-:W2:Y:S01]  /*0b90*/  LDG.E.64 R4, desc[UR36][R26.64] ;  /* 0x000000241a047981 */ /* 0x002ea2000c1e1b00 */
[----:B------:R-:W0:Y:S03]  /*0ba0*/  LDC.64 R6, c[0x0][0x388] ;  /* 0x0000e200ff067b82 */ /* 0x000e260000000a00 */
[----:B0-----:R-:W3:Y:S04]  /*0bb0*/  LDG.E.U8 R7, desc[UR36][R6.64] ;  /* 0x0000002406077981 */ /* 0x001ee8000c1e1100 */
[----:B--2---:R-:W3:Y:S02]  /*0bc0*/  LD.E.U8 R4, desc[UR36][R4.64] ;  /* 0x0000002404047980 */ /* 0x004ee4000c101100 */
[----:B---3--:R-:W-:-:S13]  /*0bd0*/  ISETP.NE.AND P0, PT, R4, R7, PT ;  /* 0x000000070400720c */ /* 0x008fda0003f05270 */
[----:B------:R-:W-:Y:S05]  /*0be0*/  @P0 BRA `(.L_x_58) ;  /* 0x0000000000280947 */ /* 0x000fea0003800000 */
[----:B------:R-:W-:Y:S01]  /*0bf0*/  MOV R0, 0x0 ;  /* 0x0000000000007802 */ /* 0x000fe20000000f00 */
[----:B------:R-:W-:Y:S02]  /*0c00*/  IMAD.MOV.U32 R4, RZ, RZ, 0xd ;  /* 0x0000000dff047424 */ /* 0x000fe400078e00ff */
[----:B------:R-:W-:Y:S01]  /*0c10*/  IMAD.MOV.U32 R5, RZ, RZ, RZ ;  /* 0x000000ffff057224 */ /* 0x000fe200078e00ff */
[----:B------:R0:W1:Y:S06]  /*0c20*/  LDC.64 R6, c[0x4][R0] ;  /* 0x0100000000067b82 */ /* 0x00006c0000000a00 */
[----:B------:R-:W-:-:S07]  /*0c30*/  LEPC R20, `(.L_x_59) ;  /* 0x000000001014794e */ /* 0x000fce0000000000 */
[----:B01----:R-:W-:Y:S05]  /*0c40*/  CALL.ABS.NOINC R6 ;  /* 0x0000000006007343 */ /* 0x003fea0003c00000 */
.L_x_59:
[----:B------:R-:W2:Y:S01]  /*0c50*/  LDG.E.64 R4, desc[UR36][R26.64] ;  /* 0x000000241a047981 */ /* 0x000ea2000c1e1b00 */
[C---:B------:R-:W-:Y:S02]  /*0c60*/  IMAD R3, R22.reuse, 0x8, R1 ;  /* 0x0000000816037824 */ /* 0x040fe400078e0201 */
[----:B------:R-:W-:-:S03]  /*0c70*/  VIADD R22, R22, 0x1 ;  /* 0x0000000116167836 */ /* 0x000fc60000000000 */
[----:B--2---:R1:W-:Y:S04]  /*0c80*/  STL.64 [R3], R4 ;  /* 0x0000000403007387 */ /* 0x0043e80000100a00 */
.L_x_58:
[----:B------:R-:W-:Y:S05]  /*0c90*/  BSYNC.RECONVERGENT B6 ;  /* 0x0000000000067941 */ /* 0x000fea0003800200 */
.L_x_56:
        /* <DEDUP_REMOVED lines=16> */
.L_x_61:
[----:B-1----:R-:W2:Y:S01]  /*0da0*/  LDG.E.64 R4, desc[UR36][R26.64+0x8] ;  /* 0x000008241a047981 */ /* 0x002ea2000c1e1b00 */
[----:B0-----:R-:W0:Y:S03]  /*0db0*/  LDC.64 R6, c[0x0][0x388] ;  /* 0x0000e200ff067b82 */ /* 0x001e260000000a00 */
        /* <DEDUP_REMOVED lines=10> */
.L_x_63:
[----:B------:R-:W2:Y:S01]  /*0e60*/  LDG.E.64 R4, desc[UR36][R26.64+0x8] ;  /* 0x000008241a047981 */ /* 0x000ea2000c1e1b00 */
[C---:B------:R-:W-:Y:S02]  /*0e70*/  IMAD R3, R22.reuse, 0x8, R1 ;  /* 0x0000000816037824 */ /* 0x040fe400078e0201 */
[----:B------:R-:W-:-:S03]  /*0e80*/  VIADD R22, R22, 0x1 ;  /* 0x0000000116167836 */ /* 0x000fc60000000000 */
[----:B--2---:R0:W-:Y:S04]  /*0e90*/  STL.64 [R3], R4 ;  /* 0x0000000403007387 */ /* 0x0041e80000100a00 */
.L_x_62:
[----:B------:R-:W-:Y:S05]  /*0ea0*/  BSYNC.RECONVERGENT B6 ;  /* 0x0000000000067941 */ /* 0x000fea0003800200 */
.L_x_60:
        /* <DEDUP_REMOVED lines=15> */
.L_x_64:
        /* <DEDUP_REMOVED lines=12> */
.L_x_65:
[----:B------:R-:W2:Y:S01]  /*1060*/  LDG.E.64 R26, desc[UR36][R26.64+0x10] ;  /* 0x000010241a1a7981 */ /* 0x000ea2000c1e1b00 */
[C---:B------:R-:W-:Y:S02]  /*1070*/  IMAD R3, R22.reuse, 0x8, R1 ;  /* 0x0000000816037824 */ /* 0x040fe400078e0201 */
[----:B------:R-:W-:-:S03]  /*1080*/  VIADD R22, R22, 0x1 ;  /* 0x0000000116167836 */ /* 0x000fc60000000000 */
[----:B--2---:R2:W-:Y:S04]  /*1090*/  STL.64 [R3], R26 ;  /* 0x0000001a03007387 */ /* 0x0045e80000100a00 */
.L_x_36:
[----:B0-----:R-:W-:Y:S05]  /*10a0*/  BSYNC.RECONVERGENT B8 ;  /* 0x0000000000087941 */ /* 0x001fea0003800200 */
.L_x_35:
[----:B------:R-:W-:-:S05]  /*10b0*/  VIADD R23, R23, 0x1 ;  /* 0x0000000117177836 */ /* 0x000fca0000000000 */
[----:B------:R-:W-:-:S13]  /*10c0*/  ISETP.NE.AND P0, PT, R23, 0xd, PT ;  /* 0x0000000d1700780c */ /* 0x000fda0003f05270 */
[----:B------:R-:W-:Y:S05]  /*10d0*/  @P0 BRA `(.L_x_66) ;  /* 0xffffffec00f00947 */ /* 0x000fea000383ffff */
[----:B------:R-:W-:Y:S05]  /*10e0*/  BSYNC.RECONVERGENT B9 ;  /* 0x0000000000097941 */ /* 0x000fea0003800200 */
.L_x_34:
        /* <DEDUP_REMOVED lines=31> */
.L_x_67:
        /* <DEDUP_REMOVED lines=10> */
.L_x_71:


//--------------------- .text._Z10cuda_helloPPcS_ --------------------------
	.section	.text._Z10cuda_helloPPcS_,"ax",@progbits
	.align	128
        .global         _Z10cuda_helloPPcS_
        .type           _Z10cuda_helloPPcS_,@function
        .size           _Z10cuda_helloPPcS_,(.L_x_72 - _Z10cuda_helloPPcS_)
        .other          _Z10cuda_helloPPcS_,@"STO_CUDA_ENTRY STV_DEFAULT"
_Z10cuda_helloPPcS_:
.text._Z10cuda_helloPPcS_:
[----:B------:R-:W-:Y:S08]  /*0000*/  LDC R1, c[0x0][0x37c] ;  /* 0x0000df00ff017b82 */ /* 0x000ff00000000800 */
[----:B------:R-:W0:Y:S01]  /*0010*/  LDC.64 R18, c[0x0][0x380] ;  /* 0x0000e000ff127b82 */ /* 0x000e220000000a00 */
[----:B------:R-:W0:Y:S01]  /*0020*/  LDCU.64 UR6, c[0x0][0x358] ;  /* 0x00006b00ff0677ac */ /* 0x000e220008000a00 */
[----:B------:R-:W1:Y:S01]  /*0030*/  S2R R0, SR_TID.X ;  /* 0x0000000000007919 */ /* 0x000e620000002100 */
[----:B------:R-:W2:Y:S01]  /*0040*/  LDCU.64 UR4, c[0x0][0x380] ;  /* 0x00007000ff0477ac */ /* 0x000ea20008000a00 */
[----:B0-----:R-:W1:Y:S04]  /*0050*/  LDG.E.64 R14, desc[UR6][R18.64+0x8] ;  /* 0x00000806120e7981 */ /* 0x001e68000c1e1b00 */
[----:B------:R-:W3:Y:S04]  /*0060*/  LDG.E.64 R12, desc[UR6][R18.64] ;  /* 0x00000006120c7981 */ /* 0x000ee8000c1e1b00 */
[----:B------:R-:W4:Y:S04]  /*0070*/  LDG.E.64 R16, desc[UR6][R18.64+0x10] ;  /* 0x0000100612107981 */ /* 0x000f28000c1e1b00 */
[----:B------:R-:W5:Y:S04]  /*0080*/  LDG.E.64 R2, desc[UR6][R18.64+0x18] ;  /* 0x0000180612027981 */ /* 0x000f68000c1e1b00 */
[----:B------:R-:W2:Y:S04]  /*0090*/  LDG.E.64 R8, desc[UR6][R18.64+0x20] ;  /* 0x0000200612087981 */ /* 0x000ea8000c1e1b00 */
[----:B------:R-:W2:Y:S04]  /*00a0*/  LDG.E.64 R6, desc[UR6][R18.64+0x28] ;  /* 0x0000280612067981 */ /* 0x000ea8000c1e1b00 */
[----:B------:R-:W2:Y:S04]  /*00b0*/  LDG.E.64 R4, desc[UR6][R18.64+0x30] ;  /* 0x0000300612047981 */ /* 0x000ea8000c1e1b00 */
[----:B------:R-:W2:Y:S01]  /*00c0*/  LDG.E.64 R10, desc[UR6][R18.64+0x38] ;  /* 0x00003806120a7981 */ /* 0x000ea2000c1e1b00 */
[----:B-1----:R-:W-:-:S05]  /*00d0*/  IADD3 R20, P0, PT, R0, R14, RZ ;  /* 0x0000000e00147210 */ /* 0x002fca0007f1e0ff */
[----:B------:R-:W-:Y:S01]  /*00e0*/  IMAD.X R21, RZ, RZ, R15, P0 ;  /* 0x000000ffff157224 */ /* 0x000fe200000e060f */
[----:B---3--:R-:W-:-:S04]  /*00f0*/  IADD3 R14, P0, PT, R0, R12, RZ ;  /* 0x0000000c000e7210 */ /* 0x008fc80007f1e0ff */
[----:B------:R-:W3:Y:S01]  /*0100*/  LDG.E.U8 R12, desc[UR6][R20.64] ;  /* 0x00000006140c7981 */ /* 0x000ee2000c1e1100 */
[----:B------:R-:W-:Y:S01]  /*0110*/  IMAD.X R15, RZ, RZ, R13, P0 ;  /* 0x000000ffff0f7224 */ /* 0x000fe200000e060d */
[----:B----4-:R-:W-:-:S04]  /*0120*/  IADD3 R16, P0, PT, R0, R16, RZ ;  /* 0x0000001000107210 */ /* 0x010fc80007f1e0ff */
[----:B------:R-:W4:Y:S01]  /*0130*/  LDG.E.U8 R13, desc[UR6][R14.64] ;  /* 0x000000060e0d7981 */ /* 0x000f22000c1e1100 */
[----:B------:R-:W-:Y:S01]  /*0140*/  IMAD.X R17, RZ, RZ, R17, P0 ;  /* 0x000000ffff117224 */ /* 0x000fe200000e0611 */
[----:B-----5:R-:W-:-:S04]  /*0150*/  IADD3 R22, P0, PT, R0, R2, RZ ;  /* 0x0000000200167210 */ /* 0x020fc80007f1e0ff */
[----:B------:R-:W5:Y:S01]  /*0160*/  LDG.E.U8 R2, desc[UR6][R16.64] ;  /* 0x0000000610027981 */ /* 0x000f62000c1e1100 */
[----:B------:R-:W-:Y:S01]  /*0170*/  IMAD.X R23, RZ, RZ, R3, P0 ;  /* 0x000000ffff177224 */ /* 0x000fe200000e0603 */
[----:B--2---:R-:W-:-:S04]  /*0180*/  IADD3 R8, P0, PT, R0, R8, RZ ;  /* 0x0000000800087210 */ /* 0x004fc80007f1e0ff */
[----:B------:R-:W2:Y:S01]  /*0190*/  LDG.E.U8 R22, desc[UR6][R22.64] ;  /* 0x0000000616167981 */ /* 0x000ea2000c1e1100 */
[----:B------:R-:W-:Y:S01]  /*01a0*/  IMAD.X R9, RZ, RZ, R9, P0 ;  /* 0x000000ffff097224 */ /* 0x000fe200000e0609 */
[----:B------:R-:W-:-:S04]  /*01b0*/  IADD3 R6, P0, PT, R0, R6, RZ ;  /* 0x0000000600067210 */ /* 0x000fc80007f1e0ff */
[----:B------:R0:W2:Y:S01]  /*01c0*/  LDG.E.U8 R8, desc[UR6][R8.64] ;  /* 0x0000000608087981 */ /* 0x0000a2000c1e1100 */
[----:B------:R-:W-:Y:S02]  /*01d0*/  IADD3.X R7, PT, PT, RZ, R7, RZ, P0, !PT ;  /* 0x00000007ff077210 */ /* 0x000fe400007fe4ff */
[----:B------:R-:W-:-:S03]  /*01e0*/  IADD3 R4, P0, PT, R0, R4, RZ ;  /* 0x0000000400047210 */ /* 0x000fc60007f1e0ff */
[----:B------:R-:W2:Y:S02]  /*01f0*/  LDG.E.U8 R6, desc[UR6][R6.64] ;  /* 0x0000000606067981 */ /* 0x000ea4000c1e1100 */
[----:B------:R-:W-:Y:S01]  /*0200*/  IMAD.X R5, RZ, RZ, R5, P0 ;  /* 0x000000ffff057224 */ /* 0x000fe200000e0605 */
[----:B------:R-:W-:-:S04]  /*0210*/  IADD3 R10, P0, PT, R0, R10, RZ ;  /* 0x0000000a000a7210 */ /* 0x000fc80007f1e0ff */
[----:B------:R-:W2:Y:S01]  /*0220*/  LDG.E.U8 R4, desc[UR6][R4.64] ;  /* 0x0000000604047981 */ /* 0x000ea2000c1e1100 */
[----:B------:R-:W-:-:S05]  /*0230*/  IMAD.X R11, RZ, RZ, R11, P0 ;  /* 0x000000ffff0b7224 */ /* 0x000fca00000e060b */
[----:B------:R-:W2:Y:S01]  /*0240*/  LDG.E.U8 R10, desc[UR6][R10.64] ;  /* 0x000000060a0a7981 */ /* 0x000ea2000c1e1100 */
[----:B------:R-:W-:Y:S01]  /*0250*/  IMAD.MOV.U32 R3, RZ, RZ, 0x2 ;  /* 0x00000002ff037424 */ /* 0x000fe200078e00ff */
[----:B------:R-:W-:-:S04]  /*0260*/  UIADD3 UR4, UP0, UPT, UR4, 0x20, URZ ;  /* 0x0000002004047890 */ /* 0x000fc8000ff1e0ff */
[----:B------:R-:W-:-:S04]  /*0270*/  UIADD3 UR4, UP1, UPT, UR4, 0x40, URZ ;  /* 0x0000004004047890 */ /* 0x000fc8000ff3e0ff */
[----:B------:R-:W-:-:S06]  /*0280*/  UIADD3.X UR5, UPT, UPT, URZ, URZ, UR5, UP1, UP0 ;  /* 0x000000ffff057290 */ /* 0x000fcc0008fe0405 */
[----:B0-----:R-:W-:Y:S02]  /*0290*/  MOV R9, UR5 ;  /* 0x0000000500097c02 */ /* 0x001fe40008000f00 */
[----:B---3--:R-:W-:Y:S02]  /*02a0*/  ISETP.NE.AND P2, PT, R12, 0x31, PT ;  /* 0x000000310c00780c */ /* 0x008fe40003f45270 */
[----:B----4-:R-:W-:Y:S02]  /*02b0*/  ISETP.NE.AND P1, PT, R13, 0x31, PT ;  /* 0x000000310d00780c */ /* 0x010fe40003f25270 */
[----:B-----5:R-:W-:Y:S02]  /*02c0*/  ISETP.NE.AND P0, PT, R2, 0x31, PT ;  /* 0x000000310200780c */ /* 0x020fe40003f05270 */
[----:B------:R-:W-:-:S07]  /*02d0*/  SEL R2, RZ, 0x1, P2 ;  /* 0x00000001ff027807 */ /* 0x000fce0001000000 */
[----:B------:R-:W-:Y:S02]  /*02e0*/  @P2 IMAD.MOV R3, RZ, RZ, 0x1 ;  /* 0x00000001ff032424 */ /* 0x000fe400078e02ff */
[----:B------:R-:W-:Y:S01]  /*02f0*/  @P1 IMAD.MOV R3, RZ, RZ, R2 ;  /* 0x000000ffff031224 */ /* 0x000fe200078e0202 */
[----:B--2---:R-:W-:-:S04]  /*0300*/  ISETP.NE.AND P1, PT, R22, 0x31, PT ;  /* 0x000000311600780c */ /* 0x004fc80003f25270 */
[----:B------:R-:W-:Y:S01]  /*0310*/  IADD3 R2, PT, PT, R3, 0x1, RZ ;  /* 0x0000000103027810 */ /* 0x000fe20007ffe0ff */
[----:B------:R-:W-:Y:S01]  /*0320*/  @P0 IMAD.MOV R2, RZ, RZ, R3 ;  /* 0x000000ffff020224 */ /* 0x000fe200078e0203 */
[----:B------:R-:W-:-:S03]  /*0330*/  ISETP.NE.AND P0, PT, R8, 0x31, PT ;  /* 0x000000310800780c */ /* 0x000fc60003f05270 */
[----:B------:R-:W-:-:S04]  /*0340*/  VIADD R3, R2, 0x1 ;  /* 0x0000000102037836 */ /* 0x000fc80000000000 */
[----:B------:R-:W-:Y:S01]  /*0350*/  @P1 IMAD.MOV R3, RZ, RZ, R2 ;  /* 0x000000ffff031224 */ /* 0x000fe200078e0202 */
[----:B------:R-:W-:-:S03]  /*0360*/  ISETP.NE.AND P1, PT, R6, 0x31, PT ;  /* 0x000000310600780c */ /* 0x000fc60003f25270 */
[----:B------:R-:W-:Y:S02]  /*0370*/  VIADD R2, R3, 0x1 ;  /* 0x0000000103027836 */ /* 0x000fe40000000000 */
[----:B------:R-:W-:Y:S01]  /*0380*/  @P0 IMAD.MOV R2, RZ, RZ, R3 ;  /* 0x000000ffff020224 */ /* 0x000fe200078e0203 */
[----:B------:R-:W-:-:S04]  /*0390*/  ISETP.NE.AND P0, PT, R4, 0x31, PT ;  /* 0x000000310400780c */ /* 0x000fc80003f05270 */
[----:B------:R-:W-:-:S03]  /*03a0*/  IADD3 R3, PT, PT, R2, 0x1, RZ ;  /* 0x0000000102037810 */ /* 0x000fc60007ffe0ff */
[----:B------:R-:W-:Y:S01]  /*03b0*/  @P1 IMAD.MOV R3, RZ, RZ, R2 ;  /* 0x000000ffff031224 */ /* 0x000fe200078e0202 */
[----:B------:R-:W-:-:S03]  /*03c0*/  ISETP.NE.AND P1, PT, R10, 0x31, PT ;  /* 0x000000310a00780c */ /* 0x000fc60003f25270 */
[----:B------:R-:W-:Y:S02]  /*03d0*/  VIADD R4, R3, 0x1 ;  /* 0x0000000103047836 */ /* 0x000fe40000000000 */
[----:B------:R-:W-:-:S04]  /*03e0*/  @P0 IMAD.MOV R4, RZ, RZ, R3 ;  /* 0x000000ffff040224 */ /* 0x000fc800078e0203 */
[----:B------:R-:W-:Y:S02]  /*03f0*/  VIADD R2, R4, 0x1 ;  /* 0x0000000104027836 */ /* 0x000fe40000000000 */
[----:B------:R-:W-:Y:S02]  /*0400*/  IMAD.U32 R8, RZ, RZ, UR4 ;  /* 0x00000004ff087e24 */ /* 0x000fe4000f8e00ff */
[----:B------:R-:W-:Y:S01]  /*0410*/  @P1 IMAD.MOV R2, RZ, RZ, R4 ;  /* 0x000000ffff021224 */ /* 0x000fe200078e0204 */
[----:B------:R-:W-:-:S06]  /*0420*/  UMOV UR4, 0x8 ;  /* 0x0000000800047882 */ /* 0x000fcc0000000000 */
.L_x_68:
[----:B------:R-:W2:Y:S04]  /*0430*/  LDG.E.64 R22, desc[UR6][R8.64+-0x20] ;  /* 0xffffe00608167981 */ /* 0x000ea8000c1e1b00 */
[----:B------:R-:W3:Y:S04]  /*0440*/  LDG.E.64 R24, desc[UR6][R8.64+-0x18] ;  /* 0xffffe80608187981 */ /* 0x000ee8000c1e1b00 */
[----:B------:R-:W4:Y:S04]  /*0450*/  LDG.E.64 R16, desc[UR6][R8.64+-0x8] ;  /* 0xfffff80608107981 */ /* 0x000f28000c1e1b00 */
[----:B------:R-:W5:Y:S04]  /*0460*/  LDG.E.64 R18, desc[UR6][R8.64+-0x10] ;  /* 0xfffff00608127981 */ /* 0x000f68000c1e1b00 */
[----:B------:R-:W5:Y:S04]  /*0470*/  LDG.E.64 R10, desc[UR6][R8.64+0x8] ;  /* 0x00000806080a7981 */ /* 0x000f68000c1e1b00 */
[----:B------:R-:W5:Y:S04]  /*0480*/  LDG.E.64 R6, desc[UR6][R8.64] ;  /* 0x0000000608067981 */ /* 0x000f68000c1e1b00 */
[----:B------:R-:W5:Y:S04]  /*0490*/  LDG.E.64 R20, desc[UR6][R8.64+0x10] ;  /* 0x0000100608147981 */ /* 0x000f68000c1e1b00 */
[----:B------:R-:W5:Y:S04]  /*04a0*/  LDG.E.64 R12, desc[UR6][R8.64+0x28] ;  /* 0x00002806080c7981 */ /* 0x000f68000c1e1b00 */
[----:B------:R-:W5:Y:S04]  /*04b0*/  LDG.E.64 R14, desc[UR6][R8.64+0x18] ;  /* 0x00001806080e7981 */ /* 0x000f68000c1e1b00 */
[----:B------:R-:W5:Y:S01]  /*04c0*/  LDG.E.64 R4, desc[UR6][R8.64+0x20] ;  /* 0x0000200608047981 */ /* 0x000f62000c1e1b00 */
[----:B--2---:R-:W-:-:S05]  /*04d0*/  IADD3 R22, P0, PT, R0, R22, RZ ;  /* 0x0000001600167210 */ /* 0x004fca0007f1e0ff */
[----:B------:R-:W-:Y:S01]  /*04e0*/  IMAD.X R23, RZ, RZ, R23, P0 ;  /* 0x000000ffff177224 */ /* 0x000fe200000e0617 */
[C---:B---3--:R-:W-:Y:S02]  /*04f0*/  IADD3 R26, P0, PT, R0.reuse, R24, RZ ;  /* 0x00000018001a7210 */ /* 0x048fe40007f1e0ff */
[C---:B----4-:R-:W-:Y:S02]  /*0500*/  IADD3 R28, P1, PT, R0.reuse, R16, RZ ;  /* 0x00000010001c7210 */ /* 0x050fe40007f3e0ff */
[----:B------:R-:W2:Y:S01]  /*0510*/  LDG.E.U8 R3, desc[UR6][R22.64] ;  /* 0x0000000616037981 */ /* 0x000ea2000c1e1100 */
[----:B------:R-:W-:Y:S01]  /*0520*/  IMAD.X R27, RZ, RZ, R25, P0 ;  /* 0x000000ffff1b7224 */ /* 0x000fe200000e0619 */
[C---:B-----5:R-:W-:Y:S01]  /*0530*/  IADD3 R24, P0, PT, R0.reuse, R18, RZ ;  /* 0x0000001200187210 */ /* 0x060fe20007f1e0ff */
[----:B------:R-:W-:Y:S02]  /*0540*/  IMAD.X R29, RZ, RZ, R17, P1 ;  /* 0x000000ffff1d7224 */ /* 0x000fe400008e0611 */
[----:B------:R-:W3:Y:S01]  /*0550*/  LDG.E.64 R16, desc[UR6][R8.64+0x30] ;  /* 0x0000300608107981 */ /* 0x000ee2000c1e1b00 */
[----:B------:R-:W-:Y:S01]  /*0560*/  IADD3 R10, P1, PT, R0, R10, RZ ;  /* 0x0000000a000a7210 */ /* 0x000fe20007f3e0ff */
[----:B------:R-:W-:-:S02]  /*0570*/  IMAD.X R25, RZ, RZ, R19, P0 ;  /* 0x000000ffff197224 */ /* 0x000fc400000e0613 */
[----:B------:R-:W4:Y:S01]  /*0580*/  LDG.E.64 R18, desc[UR6][R8.64+0x38] ;  /* 0x0000380608127981 */ /* 0x000f22000c1e1b00 */
[C---:B------:R-:W-:Y:S01]  /*0590*/  IADD3 R6, P0, PT, R0.reuse, R6, RZ ;  /* 0x0000000600067210 */ /* 0x040fe20007f1e0ff */
[----:B------:R-:W-:Y:S02]  /*05a0*/  IMAD.X R11, RZ, RZ, R11, P1 ;  /* 0x000000ffff0b7224 */ /* 0x000fe400008e060b */
[----:B------:R-:W5:Y:S01]  /*05b0*/  LDG.E.U8 R25, desc[UR6][R24.64] ;  /* 0x0000000618197981 */ /* 0x000f62000c1e1100 */
[----:B------:R-:W-:Y:S02]  /*05c0*/  IADD3.X R7, PT, PT, RZ, R7, RZ, P0, !PT ;  /* 0x00000007ff077210 */ /* 0x000fe400007fe4ff */
[----:B------:R-:W-:Y:S01]  /*05d0*/  IADD3 R20, P0, PT, R0, R20, RZ ;  /* 0x0000001400147210 */ /* 0x000fe20007f1e0ff */
[----:B------:R-:W5:Y:S04]  /*05e0*/  LDG.E.U8 R22, desc[UR6][R10.64] ;  /* 0x000000060a167981 */ /* 0x000f68000c1e1100 */
[----:B------:R-:W5:Y:S01]  /*05f0*/  LDG.E.U8 R26, desc[UR6][R26.64] ;  /* 0x000000061a1a7981 */ /* 0x000f62000c1e1100 */
[----:B------:R-:W-:-:S03]  /*0600*/  IMAD.X R21, RZ, RZ, R21, P0 ;  /* 0x000000ffff157224 */ /* 0x000fc600000e0615 */
[----:B------:R0:W5:Y:S01]  /*0610*/  LDG.E.U8 R24, desc[UR6][R28.64] ;  /* 0x000000061c187981 */ /* 0x000162000c1e1100 */
[----:B------:R-:W-:-:S03]  /*0620*/  IADD3 R14, P0, PT, R0, R14, RZ ;  /* 0x0000000e000e7210 */ /* 0x000fc60007f1e0ff */
[----:B------:R-:W2:Y:S04]  /*0630*/  LDG.E.64 R10, desc[UR6][R8.64+0x40] ;  /* 0x00004006080a7981 */ /* 0x000ea8000c1e1b00 */
[----:B------:R-:W5:Y:S01]  /*0640*/  LDG.E.U8 R23, desc[UR6][R6.64] ;  /* 0x0000000606177981 */ /* 0x000f62000c1e1100 */
[----:B0-----:R-:W-:Y:S01]  /*0650*/  IADD3 R28, P1, PT, R12, R0, RZ ;  /* 0x000000000c1c7210 */ /* 0x001fe20007f3e0ff */
[----:B------:R-:W-:-:S04]  /*0660*/  IMAD.X R15, RZ, RZ, R15, P0 ;  /* 0x000000ffff0f7224 */ /* 0x000fc800000e060f */
[----:B------:R-:W-:Y:S02]  /*0670*/  IMAD.X R29, RZ, RZ, R13, P1 ;  /* 0x000000ffff1d7224 */ /* 0x000fe400008e060d */
[----:B------:R-:W5:Y:S04]  /*0680*/  LDG.E.64 R12, desc[UR6][R8.64+0x48] ;  /* 0x00004806080c7981 */ /* 0x000f68000c1e1b00 */
[----:B------:R0:W5:Y:S04]  /*0690*/  LDG.E.U8 R6, desc[UR6][R14.64] ;  /* 0x000000060e067981 */ /* 0x000168000c1e1100 */
[----:B------:R1:W5:Y:S04]  /*06a0*/  LDG.E.U8 R7, desc[UR6][R20.64] ;  /* 0x0000000614077981 */ /* 0x000368000c1e1100 */
[----:B------:R-:W0:Y:S04]  /*06b0*/  LDG.E.64 R14, desc[UR6][R8.64+0x50] ;  /* 0x00005006080e7981 */ /* 0x000e28000c1e1b00 */
[----:B------:R-:W1:Y:S01]  /*06c0*/  LDG.E.64 R20, desc[UR6][R8.64+0x58] ;  /* 0x0000580608147981 */ /* 0x000e62000c1e1b00 */
[----:B------:R-:W-:-:S05]  /*06d0*/  IADD3 R4, P0, PT, R4, R0, RZ ;  /* 0x0000000004047210 */ /* 0x000fca0007f1e0ff */
[----:B------:R-:W-:-:S06]  /*06e0*/  IMAD.X R5, RZ, RZ, R5, P0 ;  /* 0x000000ffff057224 */ /* 0x000fcc00000e0605 */
[----:B------:R-:W5:Y:S04]  /*06f0*/  LDG.E.U8 R5, desc[UR6][R4.64] ;  /* 0x0000000604057981 */ /* 0x000f68000c1e1100 */
[----:B------:R-:W5:Y:S01]  /*0700*/  LDG.E.U8 R4, desc[UR6][R28.64] ;  /* 0x000000061c047981 */ /* 0x000f62000c1e1100 */
[----:B---3--:R-:W-:-:S04]  /*0710*/  IADD3 R16, P0, PT, R16, R0, RZ ;  /* 0x0000000010107210 */ /* 0x008fc80007f1e0ff */
[----:B------:R-:W-:Y:S02]  /*0720*/  IADD3.X R17, PT, PT, RZ, R17, RZ, P0, !PT ;  /* 0x00000011ff117210 */ /* 0x000fe400007fe4ff */
[----:B----4-:R-:W-:-:S03]  /*0730*/  IADD3 R18, P1, PT, R18, R0, RZ ;  /* 0x0000000012127210 */ /* 0x010fc60007f3e0ff */
[----:B------:R-:W3:Y:S02]  /*0740*/  LDG.E.U8 R16, desc[UR6][R16.64] ;  /* 0x0000000610107981 */ /* 0x000ee4000c1e1100 */
[----:B------:R-:W-:-:S05]  /*0750*/  IMAD.X R19, RZ, RZ, R19, P1 ;  /* 0x000000ffff137224 */ /* 0x000fca00008e0613 */
[----:B------:R-:W4:Y:S01]  /*0760*/  LDG.E.U8 R18, desc[UR6][R18.64] ;  /* 0x0000000612127981 */ /* 0x000f22000c1e1100 */
[----:B--2---:R-:W-:-:S05]  /*0770*/  IADD3 R10, P0, PT, R10, R0, RZ ;  /* 0x000000000a0a7210 */ /* 0x004fca0007f1e0ff */
[----:B------:R-:W-:-:S05]  /*0780*/  IMAD.X R11, RZ, RZ, R11, P0 ;  /* 0x000000ffff0b7224 */ /* 0x000fca00000e060b */
[----:B------:R-:W2:Y:S01]  /*0790*/  LDG.E.U8 R10, desc[UR6][R10.64] ;  /* 0x000000060a0a7981 */ /* 0x000ea2000c1e1100 */
[----:B-----5:R-:W-:-:S05]  /*07a0*/  IADD3 R12, P0, PT, R12, R0, RZ ;  /* 0x000000000c0c7210 */ /* 0x020fca0007f1e0ff */
[----:B------:R-:W-:-:S05]  /*07b0*/  IMAD.X R13, RZ, RZ, R13, P0 ;  /* 0x000000ffff0d7224 */ /* 0x000fca00000e060d */
[----:B------:R-:W5:Y:S01]  /*07c0*/  LDG.E.U8 R12, desc[UR6][R12.64] ;  /* 0x000000060c0c7981 */ /* 0x000f62000c1e1100 */
[----:B0-----:R-:W-:-:S05]  /*07d0*/  IADD3 R14, P0, PT, R14, R0, RZ ;  /* 0x000000000e0e7210 */ /* 0x001fca0007f1e0ff */
[----:B------:R-:W-:Y:S01]  /*07e0*/  IMAD.X R15, RZ, RZ, R15, P0 ;  /* 0x000000ffff0f7224 */ /* 0x000fe200000e060f */
[----:B-1----:R-:W-:-:S04]  /*07f0*/  IADD3 R20, P0, PT, R20, R0, RZ ;  /* 0x0000000014147210 */ /* 0x002fc80007f1e0ff */
[----:B------:R-:W5:Y:S01]  /*0800*/  LDG.E.U8 R14, desc[UR6][R14.64] ;  /* 0x000000060e0e7981 */ /* 0x000f62000c1e1100 */
[----:B------:R-:W-:-:S05]  /*0810*/  IMAD.X R21, RZ, RZ, R21, P0 ;  /* 0x000000ffff157224 */ /* 0x000fca00000e0615 */
[----:B------:R-:W5:Y:S01]  /*0820*/  LDG.E.U8 R20, desc[UR6][R20.64] ;  /* 0x0000000614147981 */ /* 0x000f62000c1e1100 */
[----:B------:R-:W-:Y:S02]  /*0830*/  ISETP.NE.AND P0, PT, R3, 0x31, PT ;  /* 0x000000310300780c */ /* 0x000fe40003f05270 */
[----:B------:R-:W-:Y:S02]  /*0840*/  ISETP.NE.AND P1, PT, R26, 0x31, PT ;  /* 0x000000311a00780c */ /* 0x000fe40003f25270 */
[----:B------:R-:W-:-:S09]  /*0850*/  IADD3 R3, PT, PT, R2, 0x1, RZ ;  /* 0x0000000102037810 */ /* 0x000fd20007ffe0ff */
[----:B------:R-:W-:Y:S01]  /*0860*/  @P0 IMAD.MOV R3, RZ, RZ, R2 ;  /* 0x000000ffff030224 */ /* 0x000fe200078e0202 */
[----:B------:R-:W-:-:S03]  /*0870*/  ISETP.NE.AND P0, PT, R25, 0x31, PT ;  /* 0x000000311900780c */ /* 0x000fc60003f05270 */
[----:B------:R-:W-:Y:S02]  /*0880*/  VIADD R2, R3, 0x1 ;  /* 0x0000000103027836 */ /* 0x000fe40000000000 */
[----:B------:R-:W-:Y:S01]  /*0890*/  @P1 IMAD.MOV R2, RZ, RZ, R3 ;  /* 0x000000ffff021224 */ /* 0x000fe200078e0203 */
[----:B------:R-:W-:-:S03]  /*08a0*/  ISETP.NE.AND P1, PT, R24, 0x31, PT ;  /* 0x000000311800780c */ /* 0x000fc60003f25270 */
[----:B------:R-:W-:-:S04]  /*08b0*/  VIADD R3, R2, 0x1 ;  /* 0x0000000102037836 */ /* 0x000fc80000000000 */
[----:B------:R-:W-:Y:S01]  /*08c0*/  @P0 IMAD.MOV R3, RZ, RZ, R2 ;  /* 0x000000ffff030224 */ /* 0x000fe200078e0202 */
[----:B------:R-:W-:-:S04]  /*08d0*/  ISETP.NE.AND P0, PT, R23, 0x31, PT ;  /* 0x000000311700780c */ /* 0x000fc80003f05270 */
[----:B------:R-:W-:Y:S01]  /*08e0*/  IADD3 R2, PT, PT, R3, 0x1, RZ ;  /* 0x0000000103027810 */ /* 0x000fe20007ffe0ff */
[----:B------:R-:W-:Y:S01]  /*08f0*/  @P1 IMAD.MOV R2, RZ, RZ, R3 ;  /* 0x000000ffff021224 */ /* 0x000fe200078e0203 */
[----:B------:R-:W-:-:S03]  /*0900*/  ISETP.NE.AND P1, PT, R22, 0x31, PT ;  /* 0x000000311600780c */ /* 0x000fc60003f25270 */
[----:B------:R-:W-:-:S04]  /*0910*/  VIADD R3, R2, 0x1 ;  /* 0x0000000102037836 */ /* 0x000fc80000000000 */
[----:B------:R-:W-:Y:S01]  /*0920*/  @P0 IMAD.MOV R3, RZ, RZ, R2 ;  /* 0x000000ffff030224 */ /* 0x000fe200078e0202 */
[----:B------:R-:W-:-:S03]  /*0930*/  ISETP.NE.AND P0, PT, R7, 0x31, PT ;  /* 0x000000310700780c */ /* 0x000fc60003f05270 */
[C---:B------:R-:W-:Y:S02]  /*0940*/  VIADD R2, R3.reuse, 0x1 ;  /* 0x0000000103027836 */ /* 0x040fe40000000000 */
[----:B------:R-:W-:Y:S02]  /*0950*/  @P1 IADD3 R2, PT, PT, R3, RZ, RZ ;  /* 0x000000ff03021210 */ /* 0x000fe40007ffe0ff */
[----:B------:R-:W-:-:S03]  /*0960*/  ISETP.NE.AND P1, PT, R6, 0x31, PT ;  /* 0x000000310600780c */ /* 0x000fc60003f25270 */
[----:B------:R-:W-:-:S03]  /*0970*/  VIADD R3, R2, 0x1 ;  /* 0x0000000102037836 */ /* 0x000fc60000000000 */
[----:B------:R-:W-:Y:S01]  /*0980*/  @P0 IMAD.MOV R3, RZ, RZ, R2 ;  /* 0x000000ffff030224 */ /* 0x000fe200078e0202 */
[----:B------:R-:W-:-:S03]  /*0990*/  ISETP.NE.AND P0, PT, R5, 0x31, PT ;  /* 0x000000310500780c */ /* 0x000fc60003f05270 */
[----:B------:R-:W-:-:S03]  /*09a0*/  VIADD R5, R3, 0x1 ;  /* 0x0000000103057836 */ /* 0x000fc60000000000 */
[----:B------:R-:W-:Y:S01]  /*09b0*/  @P1 IMAD.MOV R5, RZ, RZ, R3 ;  /* 0x000000ffff051224 */ /* 0x000fe200078e0203 */
[----:B------:R-:W-:-:S04]  /*09c0*/  ISETP.NE.AND P1, PT, R4, 0x31, PT ;  /* 0x000000310400780c */ /* 0x000fc80003f25270 */
[----:B------:R-:W-:Y:S02]  /*09d0*/  IADD3 R2, PT, PT, R5, 0x1, RZ ;  /* 0x0000000105027810 */ /* 0x000fe40007ffe0ff */
[----:B------:R-:W-:-:S04]  /*09e0*/  @P0 IMAD.MOV R2, RZ, RZ, R5 ;  /* 0x000000ffff020224 */ /* 0x000fc800078e0205 */
[----:B------:R-:W-:-:S03]  /*09f0*/  VIADD R3, R2, 0x1 ;  /* 0x0000000102037836 */ /* 0x000fc60000000000 */
[----:B------:R-:W-:-:S04]  /*0a00*/  @P1 IMAD.MOV R3, RZ, RZ, R2 ;  /* 0x000000ffff031224 */ /* 0x000fc800078e0202 */
[----:B------:R-:W-:Y:S01]  /*0a10*/  VIADD R2, R3, 0x1 ;  /* 0x0000000103027836 */ /* 0x000fe20000000000 */
[----:B------:R-:W-:-:S04]  /*0a20*/  UIADD3 UR4, UPT, UPT, UR4, 0x10, URZ ;  /* 0x0000001004047890 */ /* 0x000fc8000fffe0ff */
[----:B------:R-:W-:Y:S01]  /*0a30*/  UISETP.NE.AND UP0, UPT, UR4, 0x3e8, UPT ;  /* 0x000003e80400788c */ /* 0x000fe2000bf05270 */
[----:B---3--:R-:W-:Y:S02]  /*0a40*/  ISETP.NE.AND P0, PT, R16, 0x31, PT ;  /* 0x000000311000780c */ /* 0x008fe40003f05270 */
[----:B----4-:R-:W-:-:S11]  /*0a50*/  ISETP.NE.AND P1, PT, R18, 0x31, PT ;  /* 0x000000311200780c */ /* 0x010fd60003f25270 */
[----:B------:R-:W-:-:S05]  /*0a60*/  @P0 IADD3 R2, PT, PT, R3, RZ, RZ ;  /* 0x000000ff03020210 */ /* 0x000fca0007ffe0ff */
[----:B------:R-:W-:Y:S02]  /*0a70*/  VIADD R3, R2, 0x1 ;  /* 0x0000000102037836 */ /* 0x000fe40000000000 */
[----:B------:R-:W-:Y:S01]  /*0a80*/  @P1 IMAD.MOV R3, RZ, RZ, R2 ;  /* 0x000000ffff031224 */ /* 0x000fe200078e0202 */
[----:B--2---:R-:W-:-:S03]  /*0a90*/  ISETP.NE.AND P0, PT, R10, 0x31, PT ;  /* 0x000000310a00780c */ /* 0x004fc60003f05270 */
[----:B------:R-:W-:Y:S01]  /*0aa0*/  VIADD R2, R3, 0x1 ;  /* 0x0000000103027836 */ /* 0x000fe20000000000 */
[----:B-----5:R-:W-:-:S09]  /*0ab0*/  ISETP.NE.AND P1, PT, R12, 0x31, PT ;  /* 0x000000310c00780c */ /* 0x020fd20003f25270 */
[----:B------:R-:W-:-:S05]  /*0ac0*/  @P0 IMAD.MOV R2, RZ, RZ, R3 ;  /* 0x000000ffff020224 */ /* 0x000fca00078e0203 */
[----:B------:R-:W-:Y:S02]  /*0ad0*/  IADD3 R3, PT, PT, R2, 0x1, RZ ;  /* 0x0000000102037810 */ /* 0x000fe40007ffe0ff */
[----:B------:R-:W-:Y:S01]  /*0ae0*/  ISETP.NE.AND P0, PT, R14, 0x31, PT ;  /* 0x000000310e00780c */ /* 0x000fe20003f05270 */
[----:B------:R-:W-:Y:S01]  /*0af0*/  @P1 IMAD.MOV R3, RZ, RZ, R2 ;  /* 0x000000ffff031224 */ /* 0x000fe200078e0202 */
[----:B------:R-:W-:-:S03]  /*0b00*/  ISETP.NE.AND P1, PT, R20, 0x31, PT ;  /* 0x000000311400780c */ /* 0x000fc60003f25270 */
[----:B------:R-:W-:-:S08]  /*0b10*/  VIADD R4, R3, 0x1 ;  /* 0x0000000103047836 */ /* 0x000fd00000000000 */
[----:B------:R-:W-:Y:S01]  /*0b20*/  @P0 IMAD.MOV R4, RZ, RZ, R3 ;  /* 0x000000ffff040224 */ /* 0x000fe200078e0203 */
[----:B------:R-:W-:-:S03]  /*0b30*/  IADD3 R8, P0, PT, R8, 0x80, RZ ;  /* 0x0000008008087810 */ /* 0x000fc60007f1e0ff */
[----:B------:R-:W-:Y:S01]  /*0b40*/  VIADD R2, R4, 0x1 ;  /* 0x0000000104027836 */ /* 0x000fe20000000000 */
[----:B------:R-:W-:Y:S01]  /*0b50*/  IADD3.X R9, PT, PT, RZ, R9, RZ, P0, !PT ;  /* 0x00000009ff097210 */ /* 0x000fe200007fe4ff */
[----:B------:R-:W-:Y:S01]  /*0b60*/  @P1 IMAD.MOV R2, RZ, RZ, R4 ;  /* 0x000000ffff021224 */ /* 0x000fe200078e0204 */
[----:B------:R-:W-:Y:S07]  /*0b70*/  BRA.U UP0, `(.L_x_68) ;  /* 0xfffffff9002c7547 */ /* 0x000fee000b83ffff */
[----:B------:R-:W0:Y:S01]  /*0b80*/  LDCU.64 UR4, c[0x0][0x388] ;  /* 0x00007100ff0477ac */ /* 0x000e220008000a00 */
[----:B------:R-:W-:Y:S01]  /*0b90*/  ISETP.GT.U32.AND P0, PT, R2, 0x1f3, PT ;  /* 0x000001f30200780c */ /* 0x000fe20003f04070 */
[----:B------:R-:W-:-:S05]  /*0ba0*/  IMAD.MOV.U32 R5, RZ, RZ, 0x31 ;  /* 0x00000031ff057424 */ /* 0x000fca00078e00ff */
[----:B------:R-:W-:Y:S02]  /*0bb0*/  SEL R5, R5, 0x30, P0 ;  /* 0x0000003005057807 */ /* 0x000fe40000000000 */
[----:B0-----:R-:W-:-:S05]  /*0bc0*/  IADD3 R2, P1, PT, R0, UR4, RZ ;  /* 0x0000000400027c10 */ /* 0x001fca000ff3e0ff */
[----:B------:R-:W-:-:S05]  /*0bd0*/  IMAD.X R3, RZ, RZ, UR5, P1 ;  /* 0x00000005ff037e24 */ /* 0x000fca00088e06ff */
[----:B------:R-:W-:Y:S01]  /*0be0*/  STG.E.U8 desc[UR6][R2.64], R5 ;  /* 0x0000000502007986 */ /* 0x000fe2000c101106 */
[----:B------:R-:W-:Y:S06]  /*0bf0*/  BAR.SYNC.DEFER_BLOCKING 0x0 ;  /* 0x0000000000007b1d */ /* 0x000fec0000010000 */
[----:B------:R-:W-:Y:S05]  /*0c00*/  EXIT ;  /* 0x000000000000794d */ /* 0x000fea0003800000 */
.L_x_69:
        /* <DEDUP_REMOVED lines=15> */
.L_x_72:


//--------------------- .nv.shared.reserved.0     --------------------------
	.section	.nv.shared.reserved.0,"aw",@nobits
	.weak		__nv_reservedSMEM_offset_0_alias
	.size		__nv_reservedSMEM_offset_0_alias, 0, 64
	.other		__nv_reservedSMEM_offset_0_alias,@"STO_CUDA_RESERVED_SHARED STV_DEFAULT"
__nv_reservedSMEM_offset_0_alias:
	.zero		0
	.zero		64


//--------------------- .nv.constant0._Z6getC02PPcS_S_ --------------------------
	.section	.nv.constant0._Z6getC02PPcS_S_,"a",@progbits
	.sectionflags	@""
	.align	4
.nv.constant0._Z6getC02PPcS_S_:
	.zero		920


//--------------------- .nv.constant0._Z9getOxigenPPcS_S_ --------------------------
	.section	.nv.constant0._Z9getOxigenPPcS_S_,"a",@progbits
	.sectionflags	@""
	.align	4
.nv.constant0._Z9getOxigenPPcS_S_:
	.zero		920


//--------------------- .nv.constant0._Z10cuda_helloPPcS_ --------------------------
	.section	.nv.constant0._Z10cuda_helloPPcS_,"a",@progbits
	.sectionflags	@""
	.align	4
.nv.constant0._Z10cuda_helloPPcS_:
	.zero		912


//--------------------- SYMBOLS --------------------------

	.type		.nv.reservedSmem.offset0,@object
	.size		.nv.reservedSmem.offset0,0x4
	.type		malloc,@function
